	.target	sm_100a

	.elftype	@"ET_EXEC"


//--------------------- .note.nv.tkinfo           --------------------------
	.section	.note.nv.tkinfo,"",@"SHT_NOTE"
	.sectionflags	@"SHF_NOTE_NV_TKINFO"
	.tkinfo
        /*0018*/ 	.word	0x00000002
        /*0030*/ 	.string	""
        /*0030*/ 	.string	"ptxas"
        /*0030*/ 	.string	"Cuda compilation tools, release 13.0, V13.0.88"
        /*0030*/ 	.string	"Build cuda_13.0.r13.0/compiler.36424714_0"
        /*0030*/ 	.string	"-arch sm_100a -m 64 "



//--------------------- .note.nv.cuinfo           --------------------------
	.section	.note.nv.cuinfo,"",@"SHT_NOTE"
	.sectionflags	@"SHF_NOTE_NV_CUINFO"
        /*0018*/ 	.short	0x0002
        /*001a*/ 	.short	0x0064
        /*001c*/ 	.short	0x0082
	.zero		2


//--------------------- .nv.info                  --------------------------
	.section	.nv.info,"",@"SHT_CUDA_INFO"
	.align	4


	//----- nvinfo : EIATTR_REGCOUNT
	.align		4
        /*0000*/ 	.byte	0x04, 0x2f
        /*0002*/ 	.short	(.L_20 - .L_19)
	.align		4
.L_19:
        /*0004*/ 	.word	index@(_ZN7cutlass13device_kernelINS_4gemm6kernel13GemmUniversalIN4cute5tupleIJiiiiEEENS1_10collective13CollectiveMmaINS1_35MainloopSm100TmaUmmaWarpSpecializedILi5ELi2ELi4ENS5_IJNS4_1CILi1EEESB_SB_EEEEENS5_IJNSA_ILi64EEENSA_ILi256EEENSA_ILi128EEEEEENS_12float_e4m3_tENS5_IJlSB_lEEESI_SJ_NS4_8TiledMMAINS4_8MMA_AtomIJNS4_10MMA_TraitsINS4_19SM100_MMA_F8F6F4_SSEJSI_SI_fSE_SF_NS4_17integral_constantINS4_4UMMA5MajorELSQ_0EEESR_NSO_INSP_7ScaleInELSS_0EEEST_EEEEEENS4_6LayoutISC_NS5_IJNSA_ILi0EEESX_SX_EEEEENS5_IJNS4_10UnderscoreES10_S10_EEEEENS4_13SM90_TMA_LOADENS4_14ComposedLayoutINS4_7SwizzleILi3ELi4ELi3EEENS4_18smem_ptr_flag_bitsILi8EEENSW_INS5_IJNSA_ILi8EEESG_EEENS5_IJSG_SB_EEEEEEEvNS4_8identityES13_S1D_vS1E_EENS_8epilogue10collective18CollectiveEpilogueINS1G_23Sm100TmaWarpSpecializedILi4ELi2ELi32ELb0ELb0EEEJSH_NS5_IJNSW_ISE_SB_EES1L_EEESI_SJ_SI_SJ_NS1G_6fusion15FusionCallbacksIS1K_NS1N_17LinearCombinationISI_fSI_fLNS_15FloatRoundStyleE2EEESH_S1M_JEEENS4_5SM1004TMEM4LOAD26SM100_TMEM_LOAD_16dp32b32xES13_NS14_INS15_ILi2ELi4ELi3EEES18_NSW_INS5_IJS19_SE_EEENS5_IJSE_SB_EEEEEEENS4_39AutoVectorizingCopyWithAssumedAlignmentILi128EEENS4_14SM90_TMA_STOREES21_S23_S23_EEEvvEEEEvNT_6ParamsE)
        /*0008*/ 	.word	0x00000079


	//----- nvinfo : EIATTR_FRAME_SIZE
	.align		4
.L_20:
        /*000c*/ 	.byte	0x04, 0x11
        /*000e*/ 	.short	(.L_22 - .L_21)
	.align		4
.L_21:
        /*0010*/ 	.word	index@($__internal_2_$__cuda_sm10x_tcgen05_guardrail_trap_unallocated_columns_being_dealloced)
        /*0014*/ 	.word	0x00000000


	//----- nvinfo : EIATTR_FRAME_SIZE
	.align		4
.L_22:
        /*0018*/ 	.byte	0x04, 0x11
        /*001a*/ 	.short	(.L_24 - .L_23)
	.align		4
.L_23:
        /*001c*/ 	.word	index@($__internal_1_$__cuda_sm10x_tcgen05_guardrail_trap_phase_invalid_during_alloc)
        /*0020*/ 	.word	0x00000000


	//----- nvinfo : EIATTR_FRAME_SIZE
	.align		4
.L_24:
        /*0024*/ 	.byte	0x04, 0x11
        /*0026*/ 	.short	(.L_26 - .L_25)
	.align		4
.L_25:
        /*0028*/ 	.word	index@($__internal_0_$__cuda_sm10x_tcgen05_guardrail_trap_col_being_dealloced_not_returned_by_alloc)
        /*002c*/ 	.word	0x00000000


	//----- nvinfo : EIATTR_FRAME_SIZE
	.align		4
.L_26:
        /*0030*/ 	.byte	0x04, 0x11
        /*0032*/ 	.short	(.L_28 - .L_27)
	.align		4
.L_27:
        /*0034*/ 	.word	index@(_ZN7cutlass13device_kernelINS_4gemm6kernel13GemmUniversalIN4cute5tupleIJiiiiEEENS1_10collective13CollectiveMmaINS1_35MainloopSm100TmaUmmaWarpSpecializedILi5ELi2ELi4ENS5_IJNS4_1CILi1EEESB_SB_EEEEENS5_IJNSA_ILi64EEENSA_ILi256EEENSA_ILi128EEEEEENS_12float_e4m3_tENS5_IJlSB_lEEESI_SJ_NS4_8TiledMMAINS4_8MMA_AtomIJNS4_10MMA_TraitsINS4_19SM100_MMA_F8F6F4_SSEJSI_SI_fSE_SF_NS4_17integral_constantINS4_4UMMA5MajorELSQ_0EEESR_NSO_INSP_7ScaleInELSS_0EEEST_EEEEEENS4_6LayoutISC_NS5_IJNSA_ILi0EEESX_SX_EEEEENS5_IJNS4_10UnderscoreES10_S10_EEEEENS4_13SM90_TMA_LOADENS4_14ComposedLayoutINS4_7SwizzleILi3ELi4ELi3EEENS4_18smem_ptr_flag_bitsILi8EEENSW_INS5_IJNSA_ILi8EEESG_EEENS5_IJSG_SB_EEEEEEEvNS4_8identityES13_S1D_vS1E_EENS_8epilogue10collective18CollectiveEpilogueINS1G_23Sm100TmaWarpSpecializedILi4ELi2ELi32ELb0ELb0EEEJSH_NS5_IJNSW_ISE_SB_EES1L_EEESI_SJ_SI_SJ_NS1G_6fusion15FusionCallbacksIS1K_NS1N_17LinearCombinationISI_fSI_fLNS_15FloatRoundStyleE2EEESH_S1M_JEEENS4_5SM1004TMEM4LOAD26SM100_TMEM_LOAD_16dp32b32xES13_NS14_INS15_ILi2ELi4ELi3EEES18_NSW_INS5_IJS19_SE_EEENS5_IJSE_SB_EEEEEEENS4_39AutoVectorizingCopyWithAssumedAlignmentILi128EEENS4_14SM90_TMA_STOREES21_S23_S23_EEEvvEEEEvNT_6ParamsE)
        /*0038*/ 	.word	0x00000000


	//----- nvinfo : EIATTR_MIN_STACK_SIZE
	.align		4
.L_28:
        /*003c*/ 	.byte	0x04, 0x12
        /*003e*/ 	.short	(.L_30 - .L_29)
	.align		4
.L_29:
        /*0040*/ 	.word	index@(_ZN7cutlass13device_kernelINS_4gemm6kernel13GemmUniversalIN4cute5tupleIJiiiiEEENS1_10collective13CollectiveMmaINS1_35MainloopSm100TmaUmmaWarpSpecializedILi5ELi2ELi4ENS5_IJNS4_1CILi1EEESB_SB_EEEEENS5_IJNSA_ILi64EEENSA_ILi256EEENSA_ILi128EEEEEENS_12float_e4m3_tENS5_IJlSB_lEEESI_SJ_NS4_8TiledMMAINS4_8MMA_AtomIJNS4_10MMA_TraitsINS4_19SM100_MMA_F8F6F4_SSEJSI_SI_fSE_SF_NS4_17integral_constantINS4_4UMMA5MajorELSQ_0EEESR_NSO_INSP_7ScaleInELSS_0EEEST_EEEEEENS4_6LayoutISC_NS5_IJNSA_ILi0EEESX_SX_EEEEENS5_IJNS4_10UnderscoreES10_S10_EEEEENS4_13SM90_TMA_LOADENS4_14ComposedLayoutINS4_7SwizzleILi3ELi4ELi3EEENS4_18smem_ptr_flag_bitsILi8EEENSW_INS5_IJNSA_ILi8EEESG_EEENS5_IJSG_SB_EEEEEEEvNS4_8identityES13_S1D_vS1E_EENS_8epilogue10collective18CollectiveEpilogueINS1G_23Sm100TmaWarpSpecializedILi4ELi2ELi32ELb0ELb0EEEJSH_NS5_IJNSW_ISE_SB_EES1L_EEESI_SJ_SI_SJ_NS1G_6fusion15FusionCallbacksIS1K_NS1N_17LinearCombinationISI_fSI_fLNS_15FloatRoundStyleE2EEESH_S1M_JEEENS4_5SM1004TMEM4LOAD26SM100_TMEM_LOAD_16dp32b32xES13_NS14_INS15_ILi2ELi4ELi3EEES18_NSW_INS5_IJS19_SE_EEENS5_IJSE_SB_EEEEEEENS4_39AutoVectorizingCopyWithAssumedAlignmentILi128EEENS4_14SM90_TMA_STOREES21_S23_S23_EEEvvEEEEvNT_6ParamsE)
        /*0044*/ 	.word	0x00000000
.L_30:


//--------------------- .nv.compat                --------------------------
	.section	.nv.compat,"",@"SHT_CUDA_COMPAT_INFO"
	.align	4
        /*0000*/ 	.byte	0x02, 0x09, 0x01, 0x00, 0x02, 0x02, 0x02, 0x00, 0x02, 0x05, 0x05, 0x00, 0x03, 0x07, 0x01, 0x01
        /*0010*/ 	.byte	0x02, 0x03, 0x01, 0x00, 0x02, 0x06, 0x01, 0x00, 0x04, 0x0b, 0x08, 0x00, 0x09, 0x00, 0x00, 0x00
        /*0020*/ 	.byte	0x00, 0x00, 0x00, 0x00


//--------------------- .nv.info._ZN7cutlass13device_kernelINS_4gemm6kernel13GemmUniversalIN4cute5tupleIJiiiiEEENS1_10collective13CollectiveMmaINS1_35MainloopSm100TmaUmmaWarpSpecializedILi5ELi2ELi4ENS5_IJNS4_1CILi1EEESB_SB_EEEEENS5_IJNSA_ILi64EEENSA_ILi256EEENSA_ILi128EEEEEENS_12float_e4m3_tENS5_IJlSB_lEEESI_SJ_NS4_8TiledMMAINS4_8MMA_AtomIJNS4_10MMA_TraitsINS4_19SM100_MMA_F8F6F4_SSEJSI_SI_fSE_SF_NS4_17integral_constantINS4_4UMMA5MajorELSQ_0EEESR_NSO_INSP_7ScaleInELSS_0EEEST_EEEEEENS4_6LayoutISC_NS5_IJNSA_ILi0EEESX_SX_EEEEENS5_IJNS4_10UnderscoreES10_S10_EEEEENS4_13SM90_TMA_LOADENS4_14ComposedLayoutINS4_7SwizzleILi3ELi4ELi3EEENS4_18smem_ptr_flag_bitsILi8EEENSW_INS5_IJNSA_ILi8EEESG_EEENS5_IJSG_SB_EEEEEEEvNS4_8identityES13_S1D_vS1E_EENS_8epilogue10collective18CollectiveEpilogueINS1G_23Sm100TmaWarpSpecializedILi4ELi2ELi32ELb0ELb0EEEJSH_NS5_IJNSW_ISE_SB_EES1L_EEESI_SJ_SI_SJ_NS1G_6fusion15FusionCallbacksIS1K_NS1N_17LinearCombinationISI_fSI_fLNS_15FloatRoundStyleE2EEESH_S1M_JEEENS4_5SM1004TMEM4LOAD26SM100_TMEM_LOAD_16dp32b32xES13_NS14_INS15_ILi2ELi4ELi3EEES18_NSW_INS5_IJS19_SE_EEENS5_IJSE_SB_EEEEEEENS4_39AutoVectorizingCopyWithAssumedAlignmentILi128EEENS4_14SM90_TMA_STOREES21_S23_S23_EEEvvEEEEvNT_6ParamsE --------------------------
	.section	.nv.info._ZN7cutlass13device_kernelINS_4gemm6kernel13GemmUniversalIN4cute5tupleIJiiiiEEENS1_10collective13CollectiveMmaINS1_35MainloopSm100TmaUmmaWarpSpecializedILi5ELi2ELi4ENS5_IJNS4_1CILi1EEESB_SB_EEEEENS5_IJNSA_ILi64EEENSA_ILi256EEENSA_ILi128EEEEEENS_12float_e4m3_tENS5_IJlSB_lEEESI_SJ_NS4_8TiledMMAINS4_8MMA_AtomIJNS4_10MMA_TraitsINS4_19SM100_MMA_F8F6F4_SSEJSI_SI_fSE_SF_NS4_17integral_constantINS4_4UMMA5MajorELSQ_0EEESR_NSO_INSP_7ScaleInELSS_0EEEST_EEEEEENS4_6LayoutISC_NS5_IJNSA_ILi0EEESX_SX_EEEEENS5_IJNS4_10UnderscoreES10_S10_EEEEENS4_13SM90_TMA_LOADENS4_14ComposedLayoutINS4_7SwizzleILi3ELi4ELi3EEENS4_18smem_ptr_flag_bitsILi8EEENSW_INS5_IJNSA_ILi8EEESG_EEENS5_IJSG_SB_EEEEEEEvNS4_8identityES13_S1D_vS1E_EENS_8epilogue10collective18CollectiveEpilogueINS1G_23Sm100TmaWarpSpecializedILi4ELi2ELi32ELb0ELb0EEEJSH_NS5_IJNSW_ISE_SB_EES1L_EEESI_SJ_SI_SJ_NS1G_6fusion15FusionCallbacksIS1K_NS1N_17LinearCombinationISI_fSI_fLNS_15FloatRoundStyleE2EEESH_S1M_JEEENS4_5SM1004TMEM4LOAD26SM100_TMEM_LOAD_16dp32b32xES13_NS14_INS15_ILi2ELi4ELi3EEES18_NSW_INS5_IJS19_SE_EEENS5_IJSE_SB_EEEEEEENS4_39AutoVectorizingCopyWithAssumedAlignmentILi128EEENS4_14SM90_TMA_STOREES21_S23_S23_EEEvvEEEEvNT_6ParamsE,"",@"SHT_CUDA_INFO"
	.sectionflags	@""
	.align	4


	//----- nvinfo : EIATTR_CUDA_API_VERSION
	.align		4
        /*0000*/ 	.byte	0x04, 0x37
        /*0002*/ 	.short	(.L_32 - .L_31)
.L_31:
        /*0004*/ 	.word	0x00000082


	//----- nvinfo : EIATTR_KPARAM_INFO
	.align		4
.L_32:
        /*0008*/ 	.byte	0x04, 0x17
        /*000a*/ 	.short	(.L_34 - .L_33)
.L_33:
        /*000c*/ 	.word	0x00000000
        /*0010*/ 	.short	0x0000
        /*0012*/ 	.short	0x0000
        /*0014*/ 	.byte	0x00, 0xf0, 0x01, 0x20


	//----- nvinfo : EIATTR_AT_ENTRY_FRAGMENTS
	.align		4
.L_34:
        /*0018*/ 	.byte	0x04, 0x4f
        /*001a*/ 	.short	(.L_36 - .L_35)


	//   ....[0]....
.L_35:
        /*001c*/ 	.word	0x00000006


	//----- nvinfo : EIATTR_RESERVED_SMEM_USED
	.align		4
.L_36:
        /*0020*/ 	.byte	0x01, 0x41
	.zero		2


	//----- nvinfo : EIATTR_SPARSE_MMA_MASK
	.align		4
        /*0024*/ 	.byte	0x03, 0x50
        /*0026*/ 	.short	0x0000


	//----- nvinfo : EIATTR_TCGEN05_1CTA_USED
	.align		4
        /*0028*/ 	.byte	0x01, 0x51
	.zero		2


	//----- nvinfo : EIATTR_MAXREG_COUNT
	.align		4
        /*002c*/ 	.byte	0x03, 0x1b
        /*002e*/ 	.short	0x00ff


	//----- nvinfo : EIATTR_NUM_BARRIERS
	.align		4
        /*0030*/ 	.byte	0x02, 0x4c
        /*0032*/ 	.byte	0x07
	.zero		1


	//----- nvinfo : EIATTR_EXTERNS
	.align		4
        /*0034*/ 	.byte	0x04, 0x0f
        /*0036*/ 	.short	(.L_38 - .L_37)


	//   ....[0]....
	.align		4
.L_37:
        /*0038*/ 	.word	index@(__assertfail)


	//----- nvinfo : EIATTR_MERCURY_ISA_VERSION
	.align		4
.L_38:
        /*003c*/ 	.byte	0x03, 0x5f
        /*003e*/ 	.short	0x0101


	//----- nvinfo : EIATTR_INT_WARP_WIDE_INSTR_OFFSETS
	.align		4
        /*0040*/ 	.byte	0x04, 0x31
        /*0042*/ 	.short	(.L_40 - .L_39)


	//   ....[0]....
.L_39:
        /*0044*/ 	.word	0x00001e00


	//   ....[1]....
        /*0048*/ 	.word	0x00003930


	//   ....[2]....
        /*004c*/ 	.word	0x00003960


	//   ....[3]....
        /*0050*/ 	.word	0x000039b0


	//   ....[4]....
        /*0054*/ 	.word	0x000042d0


	//   ....[5]....
        /*0058*/ 	.word	0x00004330


	//   ....[6]....
        /*005c*/ 	.word	0x00004410


	//   ....[7]....
        /*0060*/ 	.word	0x00004480


	//   ....[8]....
        /*0064*/ 	.word	0x00004590


	//   ....[9]....
        /*0068*/ 	.word	0x00004620


	//   ....[10]....
        /*006c*/ 	.word	0x000047f0


	//   ....[11]....
        /*0070*/ 	.word	0x00004950


	//----- nvinfo : EIATTR_COOP_GROUP_MASK_REGIDS
	.align		4
.L_40:
        /*0074*/ 	.byte	0x04, 0x29
        /*0076*/ 	.short	(.L_42 - .L_41)


	//   ....[0]....
.L_41:
        /*0078*/ 	.word	0xffffffff


	//   ....[1]....
        /*007c*/ 	.word	0xffffffff


	//   ....[2]....
        /*0080*/ 	.word	0xffffffff


	//   ....[3]....
        /*0084*/ 	.word	0xffffffff


	//   ....[4]....
        /*0088*/ 	.word	0xffffffff


	//   ....[5]....
        /*008c*/ 	.word	0xffffffff


	//   ....[6]....
        /*0090*/ 	.word	0xffffffff


	//   ....[7]....
        /*0094*/ 	.word	0xffffffff


	//   ....[8]....
        /*0098*/ 	.word	0xffffffff


	//   ....[9]....
        /*009c*/ 	.word	0xffffffff


	//   ....[10]....
        /*00a0*/ 	.word	0xffffffff


	//   ....[11]....
        /*00a4*/ 	.word	0xffffffff


	//   ....[12]....
        /*00a8*/ 	.word	0xffffffff


	//----- nvinfo : EIATTR_COOP_GROUP_INSTR_OFFSETS
	.align		4
.L_42:
        /*00ac*/ 	.byte	0x04, 0x28
        /*00ae*/ 	.short	(.L_44 - .L_43)


	//   ....[0]....
.L_43:
        /*00b0*/ 	.word	0x00000090


	//   ....[1]....
        /*00b4*/ 	.word	0x000004d0


	//   ....[2]....
        /*00b8*/ 	.word	0x00000660


	//   ....[3]....
        /*00bc*/ 	.word	0x00000800


	//   ....[4]....
        /*00c0*/ 	.word	0x00000900


	//   ....[5]....
        /*00c4*/ 	.word	0x00000a70


	//   ....[6]....
        /*00c8*/ 	.word	0x00000c10


	//   ....[7]....
        /*00cc*/ 	.word	0x00001ce0


	//   ....[8]....
        /*00d0*/ 	.word	0x00002b50


	//   ....[9]....
        /*00d4*/ 	.word	0x00002d60


	//   ....[10]....
        /*00d8*/ 	.word	0x00002d90


	//   ....[11]....
        /*00dc*/ 	.word	0x00003820


	//   ....[12]....
        /*00e0*/ 	.word	0x00003a50


	//----- nvinfo : EIATTR_VRC_CTA_INIT_COUNT
	.align		4
.L_44:
        /*00e4*/ 	.byte	0x02, 0x4a
        /*00e6*/ 	.byte	0x80
	.zero		1


	//----- nvinfo : EIATTR_SYSCALL_OFFSETS
	.align		4
        /*00e8*/ 	.byte	0x04, 0x46
        /*00ea*/ 	.short	(.L_46 - .L_45)


	//   ....[0]....
.L_45:
        /*00ec*/ 	.word	0x000053d0


	//   ....[1]....
        /*00f0*/ 	.word	0x00005510


	//   ....[2]....
        /*00f4*/ 	.word	0x00005d10


	//   ....[3]....
        /*00f8*/ 	.word	0x00006ab0


	//   ....[4]....
        /*00fc*/ 	.word	0x00007810


	//   ....[5]....
        /*0100*/ 	.word	0x000085a0


	//----- nvinfo : EIATTR_MBARRIER_INSTR_OFFSETS
	.align		4
.L_46:
        /*0104*/ 	.byte	0x04, 0x39
        /*0106*/ 	.short	(.L_48 - .L_47)


	//   ....[0]....
.L_47:
        /*0108*/ 	.word	0x000005b0
        /*010c*/ 	.word	0x000000ff
        /*0110*/ 	.word	0x00000000
        /*0114*/ 	.short	0x0100
        /*0116*/ 	.byte	0x05
	.zero		1


	//   ....[1]....
        /*0118*/ 	.word	0x000005c0
        /*011c*/ 	.word	0x000000ff
        /*0120*/ 	.word	0x00000028
        /*0124*/ 	.short	0x0100
        /*0126*/ 	.byte	0x05
	.zero		1


	//   ....[2]....
        /*0128*/ 	.word	0x000005d0
        /*012c*/ 	.word	0x000000ff
        /*0130*/ 	.word	0x00000008
        /*0134*/ 	.short	0x0100
        /*0136*/ 	.byte	0x05
	.zero		1


	//   ....[3]....
        /*0138*/ 	.word	0x000005e0
        /*013c*/ 	.word	0x000000ff
        /*0140*/ 	.word	0x00000030
        /*0144*/ 	.short	0x0100
        /*0146*/ 	.byte	0x05
	.zero		1


	//   ....[4]....
        /*0148*/ 	.word	0x000005f0
        /*014c*/ 	.word	0x000000ff
        /*0150*/ 	.word	0x00000010
        /*0154*/ 	.short	0x0100
        /*0156*/ 	.byte	0x05
	.zero		1


	//   ....[5]....
        /*0158*/ 	.word	0x00000600
        /*015c*/ 	.word	0x000000ff
        /*0160*/ 	.word	0x00000038
        /*0164*/ 	.short	0x0100
        /*0166*/ 	.byte	0x05
	.zero		1


	//   ....[6]....
        /*0168*/ 	.word	0x00000610
        /*016c*/ 	.word	0x000000ff
        /*0170*/ 	.word	0x00000018
        /*0174*/ 	.short	0x0100
        /*0176*/ 	.byte	0x05
	.zero		1


	//   ....[7]....
        /*0178*/ 	.word	0x00000620
        /*017c*/ 	.word	0x000000ff
        /*0180*/ 	.word	0x00000040
        /*0184*/ 	.short	0x0100
        /*0186*/ 	.byte	0x05
	.zero		1


	//   ....[8]....
        /*0188*/ 	.word	0x00000630
        /*018c*/ 	.word	0x000000ff
        /*0190*/ 	.word	0x00000020
        /*0194*/ 	.short	0x0100
        /*0196*/ 	.byte	0x05
	.zero		1


	//   ....[9]....
        /*0198*/ 	.word	0x00000640
        /*019c*/ 	.word	0x000000ff
        /*01a0*/ 	.word	0x00000048
        /*01a4*/ 	.short	0x0100
        /*01a6*/ 	.byte	0x05
	.zero		1


	//   ....[10]....
        /*01a8*/ 	.word	0x00000770
        /*01ac*/ 	.word	0x000000ff
        /*01b0*/ 	.word	0x00000050
        /*01b4*/ 	.short	0x0100
        /*01b6*/ 	.byte	0x07
	.zero		1


	//   ....[11]....
        /*01b8*/ 	.word	0x00000780
        /*01bc*/ 	.word	0x000000ff
        /*01c0*/ 	.word	0x00000070
        /*01c4*/ 	.short	0x0100
        /*01c6*/ 	.byte	0x07
	.zero		1


	//   ....[12]....
        /*01c8*/ 	.word	0x00000790
        /*01cc*/ 	.word	0x000000ff
        /*01d0*/ 	.word	0x00000058
        /*01d4*/ 	.short	0x0100
        /*01d6*/ 	.byte	0x07
	.zero		1


	//   ....[13]....
        /*01d8*/ 	.word	0x000007a0
        /*01dc*/ 	.word	0x000000ff
        /*01e0*/ 	.word	0x00000078
        /*01e4*/ 	.short	0x0100
        /*01e6*/ 	.byte	0x07
	.zero		1


	//   ....[14]....
        /*01e8*/ 	.word	0x000007b0
        /*01ec*/ 	.word	0x000000ff
        /*01f0*/ 	.word	0x00000060
        /*01f4*/ 	.short	0x0100
        /*01f6*/ 	.byte	0x07
	.zero		1


	//   ....[15]....
        /*01f8*/ 	.word	0x000007c0
        /*01fc*/ 	.word	0x000000ff
        /*0200*/ 	.word	0x00000080
        /*0204*/ 	.short	0x0100
        /*0206*/ 	.byte	0x07
	.zero		1


	//   ....[16]....
        /*0208*/ 	.word	0x000007d0
        /*020c*/ 	.word	0x000000ff
        /*0210*/ 	.word	0x00000068
        /*0214*/ 	.short	0x0100
        /*0216*/ 	.byte	0x07
	.zero		1


	//   ....[17]....
        /*0218*/ 	.word	0x000007e0
        /*021c*/ 	.word	0x000000ff
        /*0220*/ 	.word	0x00000088
        /*0224*/ 	.short	0x0100
        /*0226*/ 	.byte	0x07
	.zero		1


	//   ....[18]....
        /*0228*/ 	.word	0x000008d0
        /*022c*/ 	.word	0x000000ff
        /*0230*/ 	.word	0x00000090
        /*0234*/ 	.short	0x0100
        /*0236*/ 	.byte	0x05
	.zero		1


	//   ....[19]....
        /*0238*/ 	.word	0x000008e0
        /*023c*/ 	.word	0x000000ff
        /*0240*/ 	.word	0x00000098
        /*0244*/ 	.short	0x0100
        /*0246*/ 	.byte	0x05
	.zero		1


	//   ....[20]....
        /*0248*/ 	.word	0x00000a20
        /*024c*/ 	.word	0x000000ff
        /*0250*/ 	.word	0x000000a0
        /*0254*/ 	.short	0x0100
        /*0256*/ 	.byte	0x05
	.zero		1


	//   ....[21]....
        /*0258*/ 	.word	0x00000a30
        /*025c*/ 	.word	0x000000ff
        /*0260*/ 	.word	0x000000b0
        /*0264*/ 	.short	0x0100
        /*0266*/ 	.byte	0x05
	.zero		1


	//   ....[22]....
        /*0268*/ 	.word	0x00000a40
        /*026c*/ 	.word	0x000000ff
        /*0270*/ 	.word	0x000000a8
        /*0274*/ 	.short	0x0100
        /*0276*/ 	.byte	0x05
	.zero		1


	//   ....[23]....
        /*0278*/ 	.word	0x00000a50
        /*027c*/ 	.word	0x000000ff
        /*0280*/ 	.word	0x000000b8
        /*0284*/ 	.short	0x0100
        /*0286*/ 	.byte	0x05
	.zero		1


	//   ....[24]....
        /*0288*/ 	.word	0x00000b80
        /*028c*/ 	.word	0x000000ff
        /*0290*/ 	.word	0x000000c0
        /*0294*/ 	.short	0x0100
        /*0296*/ 	.byte	0x07
	.zero		1


	//   ....[25]....
        /*0298*/ 	.word	0x00000b90
        /*029c*/ 	.word	0x000000ff
        /*02a0*/ 	.word	0x000000e0
        /*02a4*/ 	.short	0x0100
        /*02a6*/ 	.byte	0x07
	.zero		1


	//   ....[26]....
        /*02a8*/ 	.word	0x00000ba0
        /*02ac*/ 	.word	0x000000ff
        /*02b0*/ 	.word	0x000000c8
        /*02b4*/ 	.short	0x0100
        /*02b6*/ 	.byte	0x07
	.zero		1


	//   ....[27]....
        /*02b8*/ 	.word	0x00000bb0
        /*02bc*/ 	.word	0x000000ff
        /*02c0*/ 	.word	0x000000e8
        /*02c4*/ 	.short	0x0100
        /*02c6*/ 	.byte	0x07
	.zero		1


	//   ....[28]....
        /*02c8*/ 	.word	0x00000bc0
        /*02cc*/ 	.word	0x000000ff
        /*02d0*/ 	.word	0x000000d0
        /*02d4*/ 	.short	0x0100
        /*02d6*/ 	.byte	0x07
	.zero		1


	//   ....[29]....
        /*02d8*/ 	.word	0x00000bd0
        /*02dc*/ 	.word	0x000000ff
        /*02e0*/ 	.word	0x000000f0
        /*02e4*/ 	.short	0x0100
        /*02e6*/ 	.byte	0x07
	.zero		1


	//   ....[30]....
        /*02e8*/ 	.word	0x00000be0
        /*02ec*/ 	.word	0x000000ff
        /*02f0*/ 	.word	0x000000d8
        /*02f4*/ 	.short	0x0100
        /*02f6*/ 	.byte	0x07
	.zero		1


	//   ....[31]....
        /*02f8*/ 	.word	0x00000bf0
        /*02fc*/ 	.word	0x000000ff
        /*0300*/ 	.word	0x000000f8
        /*0304*/ 	.short	0x0100
        /*0306*/ 	.byte	0x07
	.zero		1


	//   ....[32]....
        /*0308*/ 	.word	0x00000ce0
        /*030c*/ 	.word	0x000000ff
        /*0310*/ 	.word	0x00000100
        /*0314*/ 	.short	0x0100
        /*0316*/ 	.byte	0x05
	.zero		1


	//   ....[33]....
        /*0318*/ 	.word	0x00000cf0
        /*031c*/ 	.word	0x000000ff
        /*0320*/ 	.word	0x00000110
        /*0324*/ 	.short	0x0100
        /*0326*/ 	.byte	0x05
	.zero		1


	//   ....[34]....
        /*0328*/ 	.word	0x00000d00
        /*032c*/ 	.word	0x000000ff
        /*0330*/ 	.word	0x00000108
        /*0334*/ 	.short	0x0100
        /*0336*/ 	.byte	0x05
	.zero		1


	//   ....[35]....
        /*0338*/ 	.word	0x00000d10
        /*033c*/ 	.word	0x000000ff
        /*0340*/ 	.word	0x00000118
        /*0344*/ 	.short	0x0100
        /*0346*/ 	.byte	0x05
	.zero		1


	//   ....[36]....
        /*0348*/ 	.word	0x000015e0
        /*034c*/ 	.word	0x00000002
        /*0350*/ 	.word	0x00000110
        /*0354*/ 	.short	0x010a
        /*0356*/ 	.byte	0xff
	.zero		1


	//   ....[37]....
        /*0358*/ 	.word	0x00001610
        /*035c*/ 	.word	0x00000002
        /*0360*/ 	.word	0x00000100
        /*0364*/ 	.short	0x0101
        /*0366*/ 	.byte	0xff
	.zero		1


	//   ....[38]....
        /*0368*/ 	.word	0x000016e0
        /*036c*/ 	.word	0x000000ff
        /*0370*/ 	.word	0x00000028
        /*0374*/ 	.short	0x010a
        /*0376*/ 	.byte	0x08
	.zero		1


	//   ....[39]....
        /*0378*/ 	.word	0x00001780
        /*037c*/ 	.word	0x000000ff
        /*0380*/ 	.word	0x00000028
        /*0384*/ 	.short	0x010a
        /*0386*/ 	.byte	0x21
	.zero		1


	//   ....[40]....
        /*0388*/ 	.word	0x000018d0
        /*038c*/ 	.word	0x000000ff
        /*0390*/ 	.word	0x00000028
        /*0394*/ 	.short	0x010a
        /*0396*/ 	.byte	0x08
	.zero		1


	//   ....[41]....
        /*0398*/ 	.word	0x000019e0
        /*039c*/ 	.word	0x000000ff
        /*03a0*/ 	.word	0x00000098
        /*03a4*/ 	.short	0x0101
        /*03a6*/ 	.byte	0x04
	.zero		1


	//   ....[42]....
        /*03a8*/ 	.word	0x00001a00
        /*03ac*/ 	.word	0x000000ff
        /*03b0*/ 	.word	0x00000028
        /*03b4*/ 	.short	0x010a
        /*03b6*/ 	.byte	0x08
	.zero		1


	//   ....[43]....
        /*03b8*/ 	.word	0x00001a80
        /*03bc*/ 	.word	0x000000ff
        /*03c0*/ 	.word	0x00000028
        /*03c4*/ 	.short	0x010a
        /*03c6*/ 	.byte	0x11
	.zero		1


	//   ....[44]....
        /*03c8*/ 	.word	0x00001bd0
        /*03cc*/ 	.word	0x000000ff
        /*03d0*/ 	.word	0x00000028
        /*03d4*/ 	.short	0x010a
        /*03d6*/ 	.byte	0x08
	.zero		1


	//   ....[45]....
        /*03d8*/ 	.word	0x00001d10
        /*03dc*/ 	.word	0x00000002
        /*03e0*/ 	.word	0x000000a0
        /*03e4*/ 	.short	0x010a
        /*03e6*/ 	.byte	0xff
	.zero		1


	//   ....[46]....
        /*03e8*/ 	.word	0x00001dd0
        /*03ec*/ 	.word	0x00000002
        /*03f0*/ 	.word	0x00000000
        /*03f4*/ 	.short	0x0101
        /*03f6*/ 	.byte	0xff
	.zero		1


	//   ....[47]....
        /*03f8*/ 	.word	0x00002330
        /*03fc*/ 	.word	0x000000ff
        /*0400*/ 	.word	0x00000000
        /*0404*/ 	.short	0x010a
        /*0406*/ 	.byte	0x05
	.zero		1


	//   ....[48]....
        /*0408*/ 	.word	0x000023c0
        /*040c*/ 	.word	0x000000ff
        /*0410*/ 	.word	0x00000000
        /*0414*/ 	.short	0x010a
        /*0416*/ 	.byte	0x05
	.zero		1


	//   ....[49]....
        /*0418*/ 	.word	0x00002450
        /*041c*/ 	.word	0x000000ff
        /*0420*/ 	.word	0x00000000
        /*0424*/ 	.short	0x010a
        /*0426*/ 	.byte	0x05
	.zero		1


	//   ....[50]....
        /*0428*/ 	.word	0x000024e0
        /*042c*/ 	.word	0x000000ff
        /*0430*/ 	.word	0x00000000
        /*0434*/ 	.short	0x010a
        /*0436*/ 	.byte	0x05
	.zero		1


	//   ....[51]....
        /*0438*/ 	.word	0x00002580
        /*043c*/ 	.word	0x00000000
        /*0440*/ 	.word	0x00000000
        /*0444*/ 	.short	0x010a
        /*0446*/ 	.byte	0xff
	.zero		1


	//   ....[52]....
        /*0448*/ 	.word	0x000026a0
        /*044c*/ 	.word	0x00000000
        /*0450*/ 	.word	0x00000100
        /*0454*/ 	.short	0x010a
        /*0456*/ 	.byte	0xff
	.zero		1


	//   ....[53]....
        /*0458*/ 	.word	0x00002710
        /*045c*/ 	.word	0x00000000
        /*0460*/ 	.word	0x00000000
        /*0464*/ 	.short	0x0101
        /*0466*/ 	.byte	0xff
	.zero		1


	//   ....[54]....
        /*0468*/ 	.word	0x00002730
        /*046c*/ 	.word	0x000000ff
        /*0470*/ 	.word	0x000000b0
        /*0474*/ 	.short	0x010a
        /*0476*/ 	.byte	0x05
	.zero		1


	//   ....[55]....
        /*0478*/ 	.word	0x00002850
        /*047c*/ 	.word	0x00000000
        /*0480*/ 	.word	0x000000a0
        /*0484*/ 	.short	0x010a
        /*0486*/ 	.byte	0xff
	.zero		1


	//   ....[56]....
        /*0488*/ 	.word	0x00002950
        /*048c*/ 	.word	0x00000000
        /*0490*/ 	.word	0x00000000
        /*0494*/ 	.short	0x0101
        /*0496*/ 	.byte	0xff
	.zero		1


	//   ....[57]....
        /*0498*/ 	.word	0x000029e0
        /*049c*/ 	.word	0x000000ff
        /*04a0*/ 	.word	0x000000b0
        /*04a4*/ 	.short	0x0106
        /*04a6*/ 	.byte	0x05
	.zero		1


	//   ....[58]....
        /*04a8*/ 	.word	0x00002a00
        /*04ac*/ 	.word	0x000000ff
        /*04b0*/ 	.word	0x000000b0
        /*04b4*/ 	.short	0x010a
        /*04b6*/ 	.byte	0x05
	.zero		1


	//   ....[59]....
        /*04b8*/ 	.word	0x00002a90
        /*04bc*/ 	.word	0x000000ff
        /*04c0*/ 	.word	0x000000b0
        /*04c4*/ 	.short	0x0106
        /*04c6*/ 	.byte	0x04
	.zero		1


	//   ....[60]....
        /*04c8*/ 	.word	0x00002ad0
        /*04cc*/ 	.word	0x00000000
        /*04d0*/ 	.word	0x000000b0
        /*04d4*/ 	.short	0x010a
        /*04d6*/ 	.byte	0xff
	.zero		1


	//   ....[61]....
        /*04d8*/ 	.word	0x00003010
        /*04dc*/ 	.word	0x00000000
        /*04e0*/ 	.word	0x000000a0
        /*04e4*/ 	.short	0x010a
        /*04e6*/ 	.byte	0xff
	.zero		1


	//   ....[62]....
        /*04e8*/ 	.word	0x00003110
        /*04ec*/ 	.word	0x00000003
        /*04f0*/ 	.word	0x00000000
        /*04f4*/ 	.short	0x0101
        /*04f6*/ 	.byte	0xff
	.zero		1


	//   ....[63]....
        /*04f8*/ 	.word	0x00003120
        /*04fc*/ 	.word	0x000000ff
        /*0500*/ 	.word	0x00000000
        /*0504*/ 	.short	0x010a
        /*0506*/ 	.byte	0x06
	.zero		1


	//   ....[64]....
        /*0508*/ 	.word	0x000031a0
        /*050c*/ 	.word	0x000000ff
        /*0510*/ 	.word	0x000000e0
        /*0514*/ 	.short	0x010a
        /*0516*/ 	.byte	0x07
	.zero		1


	//   ....[65]....
        /*0518*/ 	.word	0x00003280
        /*051c*/ 	.word	0x000000ff
        /*0520*/ 	.word	0x00000000
        /*0524*/ 	.short	0x010a
        /*0526*/ 	.byte	0x06
	.zero		1


	//   ....[66]....
        /*0528*/ 	.word	0x000033b0
        /*052c*/ 	.word	0x000000ff
        /*0530*/ 	.word	0x00000000
        /*0534*/ 	.short	0x010a
        /*0536*/ 	.byte	0x1a
	.zero		1


	//   ....[67]....
        /*0538*/ 	.word	0x00003650
        /*053c*/ 	.word	0x000000ff
        /*0540*/ 	.word	0x00000000
        /*0544*/ 	.short	0x010a
        /*0546*/ 	.byte	0x06
	.zero		1


	//   ....[68]....
        /*0548*/ 	.word	0x000036e0
        /*054c*/ 	.word	0x000000ff
        /*0550*/ 	.word	0x00000000
        /*0554*/ 	.short	0x010a
        /*0556*/ 	.byte	0x06
	.zero		1


	//   ....[69]....
        /*0558*/ 	.word	0x00003770
        /*055c*/ 	.word	0x000000ff
        /*0560*/ 	.word	0x00000000
        /*0564*/ 	.short	0x010a
        /*0566*/ 	.byte	0x06
	.zero		1


	//   ....[70]....
        /*0568*/ 	.word	0x00003800
        /*056c*/ 	.word	0x000000ff
        /*0570*/ 	.word	0x00000000
        /*0574*/ 	.short	0x010a
        /*0576*/ 	.byte	0x07
	.zero		1


	//   ....[71]....
        /*0578*/ 	.word	0x00003c80
        /*057c*/ 	.word	0x00000000
        /*0580*/ 	.word	0x000000a0
        /*0584*/ 	.short	0x010a
        /*0586*/ 	.byte	0xff
	.zero		1


	//   ....[72]....
        /*0588*/ 	.word	0x00003d40
        /*058c*/ 	.word	0x00000000
        /*0590*/ 	.word	0x00000000
        /*0594*/ 	.short	0x0101
        /*0596*/ 	.byte	0xff
	.zero		1


	//   ....[73]....
        /*0598*/ 	.word	0x00004060
        /*059c*/ 	.word	0x000000ff
        /*05a0*/ 	.word	0x00000098
        /*05a4*/ 	.short	0x010a
        /*05a6*/ 	.byte	0x07
	.zero		1


	//   ....[74]....
        /*05a8*/ 	.word	0x00004250
        /*05ac*/ 	.word	0x000000ff
        /*05b0*/ 	.word	0x00000070
        /*05b4*/ 	.short	0x010a
        /*05b6*/ 	.byte	0x07
	.zero		1


	//   ....[75]....
        /*05b8*/ 	.word	0x000043c0
        /*05bc*/ 	.word	0x000000ff
        /*05c0*/ 	.word	0x00000050
        /*05c4*/ 	.short	0x010b
        /*05c6*/ 	.byte	0x07
	.zero		1


	//   ....[76]....
        /*05c8*/ 	.word	0x000043d0
        /*05cc*/ 	.word	0x000000ff
        /*05d0*/ 	.word	0x00000000
        /*05d4*/ 	.short	0x0101
        /*05d6*/ 	.byte	0x08
	.zero		1


	//   ....[77]....
        /*05d8*/ 	.word	0x000043e0
        /*05dc*/ 	.word	0x000000ff
        /*05e0*/ 	.word	0x00000078
        /*05e4*/ 	.short	0x010a
        /*05e6*/ 	.byte	0x07
	.zero		1


	//   ....[78]....
        /*05e8*/ 	.word	0x00004530
        /*05ec*/ 	.word	0x000000ff
        /*05f0*/ 	.word	0x00000058
        /*05f4*/ 	.short	0x010b
        /*05f6*/ 	.byte	0x07
	.zero		1


	//   ....[79]....
        /*05f8*/ 	.word	0x00004540
        /*05fc*/ 	.word	0x000000ff
        /*0600*/ 	.word	0x00000000
        /*0604*/ 	.short	0x0101
        /*0606*/ 	.byte	0x08
	.zero		1


	//   ....[80]....
        /*0608*/ 	.word	0x00004550
        /*060c*/ 	.word	0x000000ff
        /*0610*/ 	.word	0x00000080
        /*0614*/ 	.short	0x010a
        /*0616*/ 	.byte	0x07
	.zero		1


	//   ....[81]....
        /*0618*/ 	.word	0x000046d0
        /*061c*/ 	.word	0x000000ff
        /*0620*/ 	.word	0x00000060
        /*0624*/ 	.short	0x010b
        /*0626*/ 	.byte	0x07
	.zero		1


	//   ....[82]....
        /*0628*/ 	.word	0x00004710
        /*062c*/ 	.word	0x000000ff
        /*0630*/ 	.word	0x00000000
        /*0634*/ 	.short	0x0101
        /*0636*/ 	.byte	0x08
	.zero		1


	//   ....[83]....
        /*0638*/ 	.word	0x00004750
        /*063c*/ 	.word	0x000000ff
        /*0640*/ 	.word	0x00000088
        /*0644*/ 	.short	0x010a
        /*0646*/ 	.byte	0x07
	.zero		1


	//   ....[84]....
        /*0648*/ 	.word	0x00004990
        /*064c*/ 	.word	0x000000ff
        /*0650*/ 	.word	0x00000068
        /*0654*/ 	.short	0x010b
        /*0656*/ 	.byte	0x07
	.zero		1


	//   ....[85]....
        /*0658*/ 	.word	0x000049b0
        /*065c*/ 	.word	0x000000ff
        /*0660*/ 	.word	0x00000000
        /*0664*/ 	.short	0x0101
        /*0666*/ 	.byte	0x0d
	.zero		1


	//   ....[86]....
        /*0668*/ 	.word	0x000049e0
        /*066c*/ 	.word	0x000000ff
        /*0670*/ 	.word	0x00000070
        /*0674*/ 	.short	0x010a
        /*0676*/ 	.byte	0x07
	.zero		1


	//   ....[87]....
        /*0678*/ 	.word	0x00004a00
        /*067c*/ 	.word	0x000000ff
        /*0680*/ 	.word	0x00000078
        /*0684*/ 	.short	0x010a
        /*0686*/ 	.byte	0x07
	.zero		1


	//   ....[88]....
        /*0688*/ 	.word	0x00004a20
        /*068c*/ 	.word	0x000000ff
        /*0690*/ 	.word	0x00000080
        /*0694*/ 	.short	0x010a
        /*0696*/ 	.byte	0x07
	.zero		1


	//   ....[89]....
        /*0698*/ 	.word	0x00004a60
        /*069c*/ 	.word	0x00000000
        /*06a0*/ 	.word	0x00000088
        /*06a4*/ 	.short	0x010a
        /*06a6*/ 	.byte	0xff
	.zero		1


	//   ....[90]....
        /*06a8*/ 	.word	0x00004da0
        /*06ac*/ 	.word	0x00000000
        /*06b0*/ 	.word	0x000000a0
        /*06b4*/ 	.short	0x010a
        /*06b6*/ 	.byte	0xff
	.zero		1


	//   ....[91]....
        /*06b8*/ 	.word	0x00004eb0
        /*06bc*/ 	.word	0x00000000
        /*06c0*/ 	.word	0x00000000
        /*06c4*/ 	.short	0x0101
        /*06c6*/ 	.byte	0xff
	.zero		1


	//   ....[92]....
        /*06c8*/ 	.word	0x000058d0
        /*06cc*/ 	.word	0x00000002
        /*06d0*/ 	.word	0x00000050
        /*06d4*/ 	.short	0x010a
        /*06d6*/ 	.byte	0xff
	.zero		1


	//   ....[93]....
        /*06d8*/ 	.word	0x00005910
        /*06dc*/ 	.word	0x00000071
        /*06e0*/ 	.word	0x000000c0
        /*06e4*/ 	.short	0x010a
        /*06e6*/ 	.byte	0xff
	.zero		1


	//   ....[94]....
        /*06e8*/ 	.word	0x00005a50
        /*06ec*/ 	.word	0x00000002
        /*06f0*/ 	.word	0x00000050
        /*06f4*/ 	.short	0x010a
        /*06f6*/ 	.byte	0xff
	.zero		1


	//   ....[95]....
        /*06f8*/ 	.word	0x00005b70
        /*06fc*/ 	.word	0x00000000
        /*0700*/ 	.word	0x00000000
        /*0704*/ 	.short	0x0101
        /*0706*/ 	.byte	0xff
	.zero		1


	//   ....[96]....
        /*0708*/ 	.word	0x00005bf0
        /*070c*/ 	.word	0x00000071
        /*0710*/ 	.word	0x000000c0
        /*0714*/ 	.short	0x010a
        /*0716*/ 	.byte	0xff
	.zero		1


	//   ....[97]....
        /*0718*/ 	.word	0x00006740
        /*071c*/ 	.word	0x00000000
        /*0720*/ 	.word	0x00000050
        /*0724*/ 	.short	0x010a
        /*0726*/ 	.byte	0xff
	.zero		1


	//   ....[98]....
        /*0728*/ 	.word	0x00006800
        /*072c*/ 	.word	0x00000000
        /*0730*/ 	.word	0x00000050
        /*0734*/ 	.short	0x010a
        /*0736*/ 	.byte	0xff
	.zero		1


	//   ....[99]....
        /*0738*/ 	.word	0x00006930
        /*073c*/ 	.word	0x00000000
        /*0740*/ 	.word	0x00000000
        /*0744*/ 	.short	0x0101
        /*0746*/ 	.byte	0xff
	.zero		1


	//   ....[100]....
        /*0748*/ 	.word	0x000074a0
        /*074c*/ 	.word	0x00000000
        /*0750*/ 	.word	0x00000050
        /*0754*/ 	.short	0x010a
        /*0756*/ 	.byte	0xff
	.zero		1


	//   ....[101]....
        /*0758*/ 	.word	0x00007560
        /*075c*/ 	.word	0x00000000
        /*0760*/ 	.word	0x00000050
        /*0764*/ 	.short	0x010a
        /*0766*/ 	.byte	0xff
	.zero		1


	//   ....[102]....
        /*0768*/ 	.word	0x00007690
        /*076c*/ 	.word	0x00000000
        /*0770*/ 	.word	0x00000000
        /*0774*/ 	.short	0x0101
        /*0776*/ 	.byte	0xff
	.zero		1


	//   ....[103]....
        /*0778*/ 	.word	0x00008230
        /*077c*/ 	.word	0x00000000
        /*0780*/ 	.word	0x00000050
        /*0784*/ 	.short	0x010a
        /*0786*/ 	.byte	0xff
	.zero		1


	//   ....[104]....
        /*0788*/ 	.word	0x000082f0
        /*078c*/ 	.word	0x00000000
        /*0790*/ 	.word	0x00000050
        /*0794*/ 	.short	0x010a
        /*0796*/ 	.byte	0xff
	.zero		1


	//   ....[105]....
        /*0798*/ 	.word	0x00008420
        /*079c*/ 	.word	0x00000000
        /*07a0*/ 	.word	0x00000000
        /*07a4*/ 	.short	0x0101
        /*07a6*/ 	.byte	0xff
	.zero		1


	//   ....[106]....
        /*07a8*/ 	.word	0x00008860
        /*07ac*/ 	.word	0x000000ff
        /*07b0*/ 	.word	0x00000000
        /*07b4*/ 	.short	0x0101
        /*07b6*/ 	.byte	0x05
	.zero		1


	//   ....[107]....
        /*07b8*/ 	.word	0x000090a0
        /*07bc*/ 	.word	0x00000002
        /*07c0*/ 	.word	0x00000110
        /*07c4*/ 	.short	0x010a
        /*07c6*/ 	.byte	0xff
	.zero		1


	//   ....[108]....
        /*07c8*/ 	.word	0x00009100
        /*07cc*/ 	.word	0x00000002
        /*07d0*/ 	.word	0x00000028
        /*07d4*/ 	.short	0x010a
        /*07d6*/ 	.byte	0xff
	.zero		1


	//   ....[109]....
        /*07d8*/ 	.word	0x00009160
        /*07dc*/ 	.word	0x00000002
        /*07e0*/ 	.word	0x00000028
        /*07e4*/ 	.short	0x010a
        /*07e6*/ 	.byte	0xff
	.zero		1


	//   ....[110]....
        /*07e8*/ 	.word	0x000091b0
        /*07ec*/ 	.word	0x00000002
        /*07f0*/ 	.word	0x000000a0
        /*07f4*/ 	.short	0x010a
        /*07f6*/ 	.byte	0xff
	.zero		1


	//   ....[111]....
        /*07f8*/ 	.word	0x00009210
        /*07fc*/ 	.word	0x00000000
        /*0800*/ 	.word	0x00000000
        /*0804*/ 	.short	0x010a
        /*0806*/ 	.byte	0xff
	.zero		1


	//   ....[112]....
        /*0808*/ 	.word	0x00009270
        /*080c*/ 	.word	0x00000000
        /*0810*/ 	.word	0x00000000
        /*0814*/ 	.short	0x010a
        /*0816*/ 	.byte	0xff
	.zero		1


	//   ....[113]....
        /*0818*/ 	.word	0x000092d0
        /*081c*/ 	.word	0x00000000
        /*0820*/ 	.word	0x00000000
        /*0824*/ 	.short	0x010a
        /*0826*/ 	.byte	0xff
	.zero		1


	//   ....[114]....
        /*0828*/ 	.word	0x00009330
        /*082c*/ 	.word	0x00000000
        /*0830*/ 	.word	0x00000000
        /*0834*/ 	.short	0x010a
        /*0836*/ 	.byte	0xff
	.zero		1


	//   ....[115]....
        /*0838*/ 	.word	0x00009380
        /*083c*/ 	.word	0x00000000
        /*0840*/ 	.word	0x00000100
        /*0844*/ 	.short	0x010a
        /*0846*/ 	.byte	0xff
	.zero		1


	//   ....[116]....
        /*0848*/ 	.word	0x000093e0
        /*084c*/ 	.word	0x00000000
        /*0850*/ 	.word	0x000000b0
        /*0854*/ 	.short	0x010a
        /*0856*/ 	.byte	0xff
	.zero		1


	//   ....[117]....
        /*0858*/ 	.word	0x00009430
        /*085c*/ 	.word	0x00000000
        /*0860*/ 	.word	0x000000a0
        /*0864*/ 	.short	0x010a
        /*0866*/ 	.byte	0xff
	.zero		1


	//   ....[118]....
        /*0868*/ 	.word	0x00009490
        /*086c*/ 	.word	0x00000000
        /*0870*/ 	.word	0x000000b0
        /*0874*/ 	.short	0x010a
        /*0876*/ 	.byte	0xff
	.zero		1


	//   ....[119]....
        /*0878*/ 	.word	0x000094e0
        /*087c*/ 	.word	0x00000000
        /*0880*/ 	.word	0x000000a0
        /*0884*/ 	.short	0x010a
        /*0886*/ 	.byte	0xff
	.zero		1


	//   ....[120]....
        /*0888*/ 	.word	0x00009540
        /*088c*/ 	.word	0x00000002
        /*0890*/ 	.word	0x000000e0
        /*0894*/ 	.short	0x010a
        /*0896*/ 	.byte	0xff
	.zero		1


	//   ....[121]....
        /*0898*/ 	.word	0x000095a0
        /*089c*/ 	.word	0x00000000
        /*08a0*/ 	.word	0x00000000
        /*08a4*/ 	.short	0x010a
        /*08a6*/ 	.byte	0xff
	.zero		1


	//   ....[122]....
        /*08a8*/ 	.word	0x00009600
        /*08ac*/ 	.word	0x00000000
        /*08b0*/ 	.word	0x00000000
        /*08b4*/ 	.short	0x010a
        /*08b6*/ 	.byte	0xff
	.zero		1


	//   ....[123]....
        /*08b8*/ 	.word	0x00009660
        /*08bc*/ 	.word	0x00000000
        /*08c0*/ 	.word	0x00000000
        /*08c4*/ 	.short	0x010a
        /*08c6*/ 	.byte	0xff
	.zero		1


	//   ....[124]....
        /*08c8*/ 	.word	0x000096c0
        /*08cc*/ 	.word	0x00000000
        /*08d0*/ 	.word	0x00000000
        /*08d4*/ 	.short	0x010a
        /*08d6*/ 	.byte	0xff
	.zero		1


	//   ....[125]....
        /*08d8*/ 	.word	0x00009720
        /*08dc*/ 	.word	0x00000000
        /*08e0*/ 	.word	0x00000000
        /*08e4*/ 	.short	0x010a
        /*08e6*/ 	.byte	0xff
	.zero		1


	//   ....[126]....
        /*08e8*/ 	.word	0x00009770
        /*08ec*/ 	.word	0x00000000
        /*08f0*/ 	.word	0x000000a0
        /*08f4*/ 	.short	0x010a
        /*08f6*/ 	.byte	0xff
	.zero		1


	//   ....[127]....
        /*08f8*/ 	.word	0x000097d0
        /*08fc*/ 	.word	0x00000000
        /*0900*/ 	.word	0x00000098
        /*0904*/ 	.short	0x010a
        /*0906*/ 	.byte	0xff
	.zero		1


	//   ....[128]....
        /*0908*/ 	.word	0x00009830
        /*090c*/ 	.word	0x00000000
        /*0910*/ 	.word	0x00000070
        /*0914*/ 	.short	0x010a
        /*0916*/ 	.byte	0xff
	.zero		1


	//   ....[129]....
        /*0918*/ 	.word	0x00009890
        /*091c*/ 	.word	0x00000000
        /*0920*/ 	.word	0x00000078
        /*0924*/ 	.short	0x010a
        /*0926*/ 	.byte	0xff
	.zero		1


	//   ....[130]....
        /*0928*/ 	.word	0x000098f0
        /*092c*/ 	.word	0x00000000
        /*0930*/ 	.word	0x00000080
        /*0934*/ 	.short	0x010a
        /*0936*/ 	.byte	0xff
	.zero		1


	//   ....[131]....
        /*0938*/ 	.word	0x00009950
        /*093c*/ 	.word	0x00000000
        /*0940*/ 	.word	0x00000088
        /*0944*/ 	.short	0x010a
        /*0946*/ 	.byte	0xff
	.zero		1


	//   ....[132]....
        /*0948*/ 	.word	0x000099b0
        /*094c*/ 	.word	0x00000000
        /*0950*/ 	.word	0x00000070
        /*0954*/ 	.short	0x010a
        /*0956*/ 	.byte	0xff
	.zero		1


	//   ....[133]....
        /*0958*/ 	.word	0x00009a10
        /*095c*/ 	.word	0x00000000
        /*0960*/ 	.word	0x00000078
        /*0964*/ 	.short	0x010a
        /*0966*/ 	.byte	0xff
	.zero		1


	//   ....[134]....
        /*0968*/ 	.word	0x00009a70
        /*096c*/ 	.word	0x00000000
        /*0970*/ 	.word	0x00000080
        /*0974*/ 	.short	0x010a
        /*0976*/ 	.byte	0xff
	.zero		1


	//   ....[135]....
        /*0978*/ 	.word	0x00009ac0
        /*097c*/ 	.word	0x00000000
        /*0980*/ 	.word	0x000000a0
        /*0984*/ 	.short	0x010a
        /*0986*/ 	.byte	0xff
	.zero		1


	//   ....[136]....
        /*0988*/ 	.word	0x00009b10
        /*098c*/ 	.word	0x00000002
        /*0990*/ 	.word	0x00000050
        /*0994*/ 	.short	0x010a
        /*0996*/ 	.byte	0xff
	.zero		1


	//   ....[137]....
        /*0998*/ 	.word	0x00009b60
        /*099c*/ 	.word	0x00000071
        /*09a0*/ 	.word	0x000000c0
        /*09a4*/ 	.short	0x010a
        /*09a6*/ 	.byte	0xff
	.zero		1


	//   ....[138]....
        /*09a8*/ 	.word	0x00009bb0
        /*09ac*/ 	.word	0x00000000
        /*09b0*/ 	.word	0x00000050
        /*09b4*/ 	.short	0x010a
        /*09b6*/ 	.byte	0xff
	.zero		1


	//   ....[139]....
        /*09b8*/ 	.word	0x00009c00
        /*09bc*/ 	.word	0x00000000
        /*09c0*/ 	.word	0x00000050
        /*09c4*/ 	.short	0x010a
        /*09c6*/ 	.byte	0xff
	.zero		1


	//   ....[140]....
        /*09c8*/ 	.word	0x00009c50
        /*09cc*/ 	.word	0x00000000
        /*09d0*/ 	.word	0x00000050
        /*09d4*/ 	.short	0x010a
        /*09d6*/ 	.byte	0xff
	.zero		1


	//----- nvinfo : EIATTR_NUM_MBARRIERS
	.align		4
.L_48:
        /*09d8*/ 	.byte	0x03, 0x38
        /*09da*/ 	.short	0x0024


	//----- nvinfo : EIATTR_EXIT_INSTR_OFFSETS
	.align		4
        /*09dc*/ 	.byte	0x04, 0x1c
        /*09de*/ 	.short	(.L_50 - .L_49)


	//   ....[0]....
.L_49:
        /*09e0*/ 	.word	0x000025b0


	//   ....[1]....
        /*09e4*/ 	.word	0x00002aa0


	//   ....[2]....
        /*09e8*/ 	.word	0x00002b00


	//   ....[3]....
        /*09ec*/ 	.word	0x00003a60


	//   ....[4]....
        /*09f0*/ 	.word	0x00004a90


	//   ....[5]....
        /*09f4*/ 	.word	0x00004ad0


	//   ....[6]....
        /*09f8*/ 	.word	0x00009090


	//----- nvinfo : EIATTR_MAX_THREADS
	.align		4
.L_50:
        /*09fc*/ 	.byte	0x04, 0x05
        /*09fe*/ 	.short	(.L_52 - .L_51)
.L_51:
        /*0a00*/ 	.word	0x00000100
        /*0a04*/ 	.word	0x00000001
        /*0a08*/ 	.word	0x00000001


	//----- nvinfo : EIATTR_CRS_STACK_SIZE
	.align		4
.L_52:
        /*0a0c*/ 	.byte	0x04, 0x1e
        /*0a0e*/ 	.short	(.L_54 - .L_53)
.L_53:
        /*0a10*/ 	.word	0x00000000


	//----- nvinfo : EIATTR_CBANK_PARAM_SIZE
	.align		4
.L_54:
        /*0a14*/ 	.byte	0x03, 0x19
        /*0a16*/ 	.short	0x0800


	//----- nvinfo : EIATTR_PARAM_CBANK
	.align		4
        /*0a18*/ 	.byte	0x04, 0x0a
        /*0a1a*/ 	.short	(.L_56 - .L_55)
	.align		4
.L_55:
        /*0a1c*/ 	.word	index@(.nv.constant0._ZN7cutlass13device_kernelINS_4gemm6kernel13GemmUniversalIN4cute5tupleIJiiiiEEENS1_10collective13CollectiveMmaINS1_35MainloopSm100TmaUmmaWarpSpecializedILi5ELi2ELi4ENS5_IJNS4_1CILi1EEESB_SB_EEEEENS5_IJNSA_ILi64EEENSA_ILi256EEENSA_ILi128EEEEEENS_12float_e4m3_tENS5_IJlSB_lEEESI_SJ_NS4_8TiledMMAINS4_8MMA_AtomIJNS4_10MMA_TraitsINS4_19SM100_MMA_F8F6F4_SSEJSI_SI_fSE_SF_NS4_17integral_constantINS4_4UMMA5MajorELSQ_0EEESR_NSO_INSP_7ScaleInELSS_0EEEST_EEEEEENS4_6LayoutISC_NS5_IJNSA_ILi0EEESX_SX_EEEEENS5_IJNS4_10UnderscoreES10_S10_EEEEENS4_13SM90_TMA_LOADENS4_14ComposedLayoutINS4_7SwizzleILi3ELi4ELi3EEENS4_18smem_ptr_flag_bitsILi8EEENSW_INS5_IJNSA_ILi8EEESG_EEENS5_IJSG_SB_EEEEEEEvNS4_8identityES13_S1D_vS1E_EENS_8epilogue10collective18CollectiveEpilogueINS1G_23Sm100TmaWarpSpecializedILi4ELi2ELi32ELb0ELb0EEEJSH_NS5_IJNSW_ISE_SB_EES1L_EEESI_SJ_SI_SJ_NS1G_6fusion15FusionCallbacksIS1K_NS1N_17LinearCombinationISI_fSI_fLNS_15FloatRoundStyleE2EEESH_S1M_JEEENS4_5SM1004TMEM4LOAD26SM100_TMEM_LOAD_16dp32b32xES13_NS14_INS15_ILi2ELi4ELi3EEES18_NSW_INS5_IJS19_SE_EEENS5_IJSE_SB_EEEEEEENS4_39AutoVectorizingCopyWithAssumedAlignmentILi128EEENS4_14SM90_TMA_STOREES21_S23_S23_EEEvvEEEEvNT_6ParamsE)
        /*0a20*/ 	.short	0x0380
        /*0a22*/ 	.short	0x0800


	//----- nvinfo : EIATTR_SW_WAR
	.align		4
.L_56:
        /*0a24*/ 	.byte	0x04, 0x36
        /*0a26*/ 	.short	(.L_58 - .L_57)
.L_57:
        /*0a28*/ 	.word	0x00000008
.L_58:


//--------------------- .nv.callgraph             --------------------------
	.section	.nv.callgraph,"",@"SHT_CUDA_CALLGRAPH"
	.align	4
	.sectionentsize	8
	.align		4
        /*0000*/ 	.word	0x00000000
	.align		4
        /*0004*/ 	.word	0xffffffff
	.align		4
        /*0008*/ 	.word	index@(_ZN7cutlass13device_kernelINS_4gemm6kernel13GemmUniversalIN4cute5tupleIJiiiiEEENS1_10collective13CollectiveMmaINS1_35MainloopSm100TmaUmmaWarpSpecializedILi5ELi2ELi4ENS5_IJNS4_1CILi1EEESB_SB_EEEEENS5_IJNSA_ILi64EEENSA_ILi256EEENSA_ILi128EEEEEENS_12float_e4m3_tENS5_IJlSB_lEEESI_SJ_NS4_8TiledMMAINS4_8MMA_AtomIJNS4_10MMA_TraitsINS4_19SM100_MMA_F8F6F4_SSEJSI_SI_fSE_SF_NS4_17integral_constantINS4_4UMMA5MajorELSQ_0EEESR_NSO_INSP_7ScaleInELSS_0EEEST_EEEEEENS4_6LayoutISC_NS5_IJNSA_ILi0EEESX_SX_EEEEENS5_IJNS4_10UnderscoreES10_S10_EEEEENS4_13SM90_TMA_LOADENS4_14ComposedLayoutINS4_7SwizzleILi3ELi4ELi3EEENS4_18smem_ptr_flag_bitsILi8EEENSW_INS5_IJNSA_ILi8EEESG_EEENS5_IJSG_SB_EEEEEEEvNS4_8identityES13_S1D_vS1E_EENS_8epilogue10collective18CollectiveEpilogueINS1G_23Sm100TmaWarpSpecializedILi4ELi2ELi32ELb0ELb0EEEJSH_NS5_IJNSW_ISE_SB_EES1L_EEESI_SJ_SI_SJ_NS1G_6fusion15FusionCallbacksIS1K_NS1N_17LinearCombinationISI_fSI_fLNS_15FloatRoundStyleE2EEESH_S1M_JEEENS4_5SM1004TMEM4LOAD26SM100_TMEM_LOAD_16dp32b32xES13_NS14_INS15_ILi2ELi4ELi3EEES18_NSW_INS5_IJS19_SE_EEENS5_IJSE_SB_EEEEEEENS4_39AutoVectorizingCopyWithAssumedAlignmentILi128EEENS4_14SM90_TMA_STOREES21_S23_S23_EEEvvEEEEvNT_6ParamsE)
	.align		4
        /*000c*/ 	.word	index@(__assertfail)
	.align		4
        /*0010*/ 	.word	0x00000000
	.align		4
        /*0014*/ 	.word	0xfffffffe
	.align		4
        /*0018*/ 	.word	0x00000000
	.align		4
        /*001c*/ 	.word	0xfffffffd
	.align		4
        /*0020*/ 	.word	0x00000000
	.align		4
        /*0024*/ 	.word	0xfffffffc


//--------------------- .nv.constant4             --------------------------
	.section	.nv.constant4,"a",@progbits
	.align	8
	.align		8
.nv.constant4:
        /*0000*/ 	.dword	__assertfail
	.align		8
        /*0008*/ 	.dword	__unnamed_1
	.align		8
        /*0010*/ 	.dword	__unnamed_2
	.align		8
        /*0018*/ 	.dword	__unnamed_3
	.align		8
        /*0020*/ 	.dword	_ZN40_INTERNAL_57f719ae_4_k_cu_48331c85_326834cuda3std3__45__cpo5beginE
	.align		8
        /*0028*/ 	.dword	_ZN40_INTERNAL_57f719ae_4_k_cu_48331c85_326834cuda3std3__45__cpo3endE
	.align		8
        /*0030*/ 	.dword	_ZN40_INTERNAL_57f719ae_4_k_cu_48331c85_326834cuda3std3__45__cpo6cbeginE
	.align		8
        /*0038*/ 	.dword	_ZN40_INTERNAL_57f719ae_4_k_cu_48331c85_326834cuda3std3__45__cpo4cendE
	.align		8
        /*0040*/ 	.dword	_ZN40_INTERNAL_57f719ae_4_k_cu_48331c85_326834cuda3std3__442_GLOBAL__N__57f719ae_4_k_cu_48331c85_326836ignoreE
	.align		8
        /*0048*/ 	.dword	_ZN40_INTERNAL_57f719ae_4_k_cu_48331c85_326834cuda3std3__419piecewise_constructE
	.align		8
        /*0050*/ 	.dword	_ZN40_INTERNAL_57f719ae_4_k_cu_48331c85_326834cuda3std3__48in_placeE
	.align		8
        /*0058*/ 	.dword	_ZN40_INTERNAL_57f719ae_4_k_cu_48331c85_326834cuda3std6ranges3__45__cpo4swapE
	.align		8
        /*0060*/ 	.dword	_ZN40_INTERNAL_57f719ae_4_k_cu_48331c85_326834cuda3std6ranges3__45__cpo9iter_moveE
	.align		8
        /*0068*/ 	.dword	_ZN40_INTERNAL_57f719ae_4_k_cu_48331c85_326834cute7productE
	.align		8
        /*0070*/ 	.dword	_ZN40_INTERNAL_57f719ae_4_k_cu_48331c85_326834cute1_E
	.align		8
        /*0078*/ 	.dword	$str$25
	.align		8
        /*0080*/ 	.dword	$str$26
	.align		8
        /*0088*/ 	.dword	$str$27
	.align		8
        /*0090*/ 	.dword	$str$28


//--------------------- .text._ZN7cutlass13device_kernelINS_4gemm6kernel13GemmUniversalIN4cute5tupleIJiiiiEEENS1_10collective13CollectiveMmaINS1_35MainloopSm100TmaUmmaWarpSpecializedILi5ELi2ELi4ENS5_IJNS4_1CILi1EEESB_SB_EEEEENS5_IJNSA_ILi64EEENSA_ILi256EEENSA_ILi128EEEEEENS_12float_e4m3_tENS5_IJlSB_lEEESI_SJ_NS4_8TiledMMAINS4_8MMA_AtomIJNS4_10MMA_TraitsINS4_19SM100_MMA_F8F6F4_SSEJSI_SI_fSE_SF_NS4_17integral_constantINS4_4UMMA5MajorELSQ_0EEESR_NSO_INSP_7ScaleInELSS_0EEEST_EEEEEENS4_6LayoutISC_NS5_IJNSA_ILi0EEESX_SX_EEEEENS5_IJNS4_10UnderscoreES10_S10_EEEEENS4_13SM90_TMA_LOADENS4_14ComposedLayoutINS4_7SwizzleILi3ELi4ELi3EEENS4_18smem_ptr_flag_bitsILi8EEENSW_INS5_IJNSA_ILi8EEESG_EEENS5_IJSG_SB_EEEEEEEvNS4_8identityES13_S1D_vS1E_EENS_8epilogue10collective18CollectiveEpilogueINS1G_23Sm100TmaWarpSpecializedILi4ELi2ELi32ELb0ELb0EEEJSH_NS5_IJNSW_ISE_SB_EES1L_EEESI_SJ_SI_SJ_NS1G_6fusion15FusionCallbacksIS1K_NS1N_17LinearCombinationISI_fSI_fLNS_15FloatRoundStyleE2EEESH_S1M_JEEENS4_5SM1004TMEM4LOAD26SM100_TMEM_LOAD_16dp32b32xES13_NS14_INS15_ILi2ELi4ELi3EEES18_NSW_INS5_IJS19_SE_EEENS5_IJSE_SB_EEEEEEENS4_39AutoVectorizingCopyWithAssumedAlignmentILi128EEENS4_14SM90_TMA_STOREES21_S23_S23_EEEvvEEEEvNT_6ParamsE --------------------------
	.section	.text._ZN7cutlass13device_kernelINS_4gemm6kernel13GemmUniversalIN4cute5tupleIJiiiiEEENS1_10collective13CollectiveMmaINS1_35MainloopSm100TmaUmmaWarpSpecializedILi5ELi2ELi4ENS5_IJNS4_1CILi1EEESB_SB_EEEEENS5_IJNSA_ILi64EEENSA_ILi256EEENSA_ILi128EEEEEENS_12float_e4m3_tENS5_IJlSB_lEEESI_SJ_NS4_8TiledMMAINS4_8MMA_AtomIJNS4_10MMA_TraitsINS4_19SM100_MMA_F8F6F4_SSEJSI_SI_fSE_SF_NS4_17integral_constantINS4_4UMMA5MajorELSQ_0EEESR_NSO_INSP_7ScaleInELSS_0EEEST_EEEEEENS4_6LayoutISC_NS5_IJNSA_ILi0EEESX_SX_EEEEENS5_IJNS4_10UnderscoreES10_S10_EEEEENS4_13SM90_TMA_LOADENS4_14ComposedLayoutINS4_7SwizzleILi3ELi4ELi3EEENS4_18smem_ptr_flag_bitsILi8EEENSW_INS5_IJNSA_ILi8EEESG_EEENS5_IJSG_SB_EEEEEEEvNS4_8identityES13_S1D_vS1E_EENS_8epilogue10collective18CollectiveEpilogueINS1G_23Sm100TmaWarpSpecializedILi4ELi2ELi32ELb0ELb0EEEJSH_NS5_IJNSW_ISE_SB_EES1L_EEESI_SJ_SI_SJ_NS1G_6fusion15FusionCallbacksIS1K_NS1N_17LinearCombinationISI_fSI_fLNS_15FloatRoundStyleE2EEESH_S1M_JEEENS4_5SM1004TMEM4LOAD26SM100_TMEM_LOAD_16dp32b32xES13_NS14_INS15_ILi2ELi4ELi3EEES18_NSW_INS5_IJS19_SE_EEENS5_IJSE_SB_EEEEEEENS4_39AutoVectorizingCopyWithAssumedAlignmentILi128EEENS4_14SM90_TMA_STOREES21_S23_S23_EEEvvEEEEvNT_6ParamsE,"ax",@progbits
	.align	128
.text._ZN7cutlass13device_kernelINS_4gemm6kernel13GemmUniversalIN4cute5tupleIJiiiiEEENS1_10collective13CollectiveMmaINS1_35MainloopSm100TmaUmmaWarpSpecializedILi5ELi2ELi4ENS5_IJNS4_1CILi1EEESB_SB_EEEEENS5_IJNSA_ILi64EEENSA_ILi256EEENSA_ILi128EEEEEENS_12float_e4m3_tENS5_IJlSB_lEEESI_SJ_NS4_8TiledMMAINS4_8MMA_AtomIJNS4_10MMA_TraitsINS4_19SM100_MMA_F8F6F4_SSEJSI_SI_fSE_SF_NS4_17integral_constantINS4_4UMMA5MajorELSQ_0EEESR_NSO_INSP_7ScaleInELSS_0EEEST_EEEEEENS4_6LayoutISC_NS5_IJNSA_ILi0EEESX_SX_EEEEENS5_IJNS4_10UnderscoreES10_S10_EEEEENS4_13SM90_TMA_LOADENS4_14ComposedLayoutINS4_7SwizzleILi3ELi4ELi3EEENS4_18smem_ptr_flag_bitsILi8EEENSW_INS5_IJNSA_ILi8EEESG_EEENS5_IJSG_SB_EEEEEEEvNS4_8identityES13_S1D_vS1E_EENS_8epilogue10collective18CollectiveEpilogueINS1G_23Sm100TmaWarpSpecializedILi4ELi2ELi32ELb0ELb0EEEJSH_NS5_IJNSW_ISE_SB_EES1L_EEESI_SJ_SI_SJ_NS1G_6fusion15FusionCallbacksIS1K_NS1N_17LinearCombinationISI_fSI_fLNS_15FloatRoundStyleE2EEESH_S1M_JEEENS4_5SM1004TMEM4LOAD26SM100_TMEM_LOAD_16dp32b32xES13_NS14_INS15_ILi2ELi4ELi3EEES18_NSW_INS5_IJS19_SE_EEENS5_IJSE_SB_EEEEEEENS4_39AutoVectorizingCopyWithAssumedAlignmentILi128EEENS4_14SM90_TMA_STOREES21_S23_S23_EEEvvEEEEvNT_6ParamsE:
        .type           _ZN7cutlass13device_kernelINS_4gemm6kernel13GemmUniversalIN4cute5tupleIJiiiiEEENS1_10collective13CollectiveMmaINS1_35MainloopSm100TmaUmmaWarpSpecializedILi5ELi2ELi4ENS5_IJNS4_1CILi1EEESB_SB_EEEEENS5_IJNSA_ILi64EEENSA_ILi256EEENSA_ILi128EEEEEENS_12float_e4m3_tENS5_IJlSB_lEEESI_SJ_NS4_8TiledMMAINS4_8MMA_AtomIJNS4_10MMA_TraitsINS4_19SM100_MMA_F8F6F4_SSEJSI_SI_fSE_SF_NS4_17integral_constantINS4_4UMMA5MajorELSQ_0EEESR_NSO_INSP_7ScaleInELSS_0EEEST_EEEEEENS4_6LayoutISC_NS5_IJNSA_ILi0EEESX_SX_EEEEENS5_IJNS4_10UnderscoreES10_S10_EEEEENS4_13SM90_TMA_LOADENS4_14ComposedLayoutINS4_7SwizzleILi3ELi4ELi3EEENS4_18smem_ptr_flag_bitsILi8EEENSW_INS5_IJNSA_ILi8EEESG_EEENS5_IJSG_SB_EEEEEEEvNS4_8identityES13_S1D_vS1E_EENS_8epilogue10collective18CollectiveEpilogueINS1G_23Sm100TmaWarpSpecializedILi4ELi2ELi32ELb0ELb0EEEJSH_NS5_IJNSW_ISE_SB_EES1L_EEESI_SJ_SI_SJ_NS1G_6fusion15FusionCallbacksIS1K_NS1N_17LinearCombinationISI_fSI_fLNS_15FloatRoundStyleE2EEESH_S1M_JEEENS4_5SM1004TMEM4LOAD26SM100_TMEM_LOAD_16dp32b32xES13_NS14_INS15_ILi2ELi4ELi3EEES18_NSW_INS5_IJS19_SE_EEENS5_IJSE_SB_EEEEEEENS4_39AutoVectorizingCopyWithAssumedAlignmentILi128EEENS4_14SM90_TMA_STOREES21_S23_S23_EEEvvEEEEvNT_6ParamsE,@function
        .size           _ZN7cutlass13device_kernelINS_4gemm6kernel13GemmUniversalIN4cute5tupleIJiiiiEEENS1_10collective13CollectiveMmaINS1_35MainloopSm100TmaUmmaWarpSpecializedILi5ELi2ELi4ENS5_IJNS4_1CILi1EEESB_SB_EEEEENS5_IJNSA_ILi64EEENSA_ILi256EEENSA_ILi128EEEEEENS_12float_e4m3_tENS5_IJlSB_lEEESI_SJ_NS4_8TiledMMAINS4_8MMA_AtomIJNS4_10MMA_TraitsINS4_19SM100_MMA_F8F6F4_SSEJSI_SI_fSE_SF_NS4_17integral_constantINS4_4UMMA5MajorELSQ_0EEESR_NSO_INSP_7ScaleInELSS_0EEEST_EEEEEENS4_6LayoutISC_NS5_IJNSA_ILi0EEESX_SX_EEEEENS5_IJNS4_10UnderscoreES10_S10_EEEEENS4_13SM90_TMA_LOADENS4_14ComposedLayoutINS4_7SwizzleILi3ELi4ELi3EEENS4_18smem_ptr_flag_bitsILi8EEENSW_INS5_IJNSA_ILi8EEESG_EEENS5_IJSG_SB_EEEEEEEvNS4_8identityES13_S1D_vS1E_EENS_8epilogue10collective18CollectiveEpilogueINS1G_23Sm100TmaWarpSpecializedILi4ELi2ELi32ELb0ELb0EEEJSH_NS5_IJNSW_ISE_SB_EES1L_EEESI_SJ_SI_SJ_NS1G_6fusion15FusionCallbacksIS1K_NS1N_17LinearCombinationISI_fSI_fLNS_15FloatRoundStyleE2EEESH_S1M_JEEENS4_5SM1004TMEM4LOAD26SM100_TMEM_LOAD_16dp32b32xES13_NS14_INS15_ILi2ELi4ELi3EEES18_NSW_INS5_IJS19_SE_EEENS5_IJSE_SB_EEEEEEENS4_39AutoVectorizingCopyWithAssumedAlignmentILi128EEENS4_14SM90_TMA_STOREES21_S23_S23_EEEvvEEEEvNT_6ParamsE,(.L_x_173 - _ZN7cutlass13device_kernelINS_4gemm6kernel13GemmUniversalIN4cute5tupleIJiiiiEEENS1_10collective13CollectiveMmaINS1_35MainloopSm100TmaUmmaWarpSpecializedILi5ELi2ELi4ENS5_IJNS4_1CILi1EEESB_SB_EEEEENS5_IJNSA_ILi64EEENSA_ILi256EEENSA_ILi128EEEEEENS_12float_e4m3_tENS5_IJlSB_lEEESI_SJ_NS4_8TiledMMAINS4_8MMA_AtomIJNS4_10MMA_TraitsINS4_19SM100_MMA_F8F6F4_SSEJSI_SI_fSE_SF_NS4_17integral_constantINS4_4UMMA5MajorELSQ_0EEESR_NSO_INSP_7ScaleInELSS_0EEEST_EEEEEENS4_6LayoutISC_NS5_IJNSA_ILi0EEESX_SX_EEEEENS5_IJNS4_10UnderscoreES10_S10_EEEEENS4_13SM90_TMA_LOADENS4_14ComposedLayoutINS4_7SwizzleILi3ELi4ELi3EEENS4_18smem_ptr_flag_bitsILi8EEENSW_INS5_IJNSA_ILi8EEESG_EEENS5_IJSG_SB_EEEEEEEvNS4_8identityES13_S1D_vS1E_EENS_8epilogue10collective18CollectiveEpilogueINS1G_23Sm100TmaWarpSpecializedILi4ELi2ELi32ELb0ELb0EEEJSH_NS5_IJNSW_ISE_SB_EES1L_EEESI_SJ_SI_SJ_NS1G_6fusion15FusionCallbacksIS1K_NS1N_17LinearCombinationISI_fSI_fLNS_15FloatRoundStyleE2EEESH_S1M_JEEENS4_5SM1004TMEM4LOAD26SM100_TMEM_LOAD_16dp32b32xES13_NS14_INS15_ILi2ELi4ELi3EEES18_NSW_INS5_IJS19_SE_EEENS5_IJSE_SB_EEEEEEENS4_39AutoVectorizingCopyWithAssumedAlignmentILi128EEENS4_14SM90_TMA_STOREES21_S23_S23_EEEvvEEEEvNT_6ParamsE)
        .other          _ZN7cutlass13device_kernelINS_4gemm6kernel13GemmUniversalIN4cute5tupleIJiiiiEEENS1_10collective13CollectiveMmaINS1_35MainloopSm100TmaUmmaWarpSpecializedILi5ELi2ELi4ENS5_IJNS4_1CILi1EEESB_SB_EEEEENS5_IJNSA_ILi64EEENSA_ILi256EEENSA_ILi128EEEEEENS_12float_e4m3_tENS5_IJlSB_lEEESI_SJ_NS4_8TiledMMAINS4_8MMA_AtomIJNS4_10MMA_TraitsINS4_19SM100_MMA_F8F6F4_SSEJSI_SI_fSE_SF_NS4_17integral_constantINS4_4UMMA5MajorELSQ_0EEESR_NSO_INSP_7ScaleInELSS_0EEEST_EEEEEENS4_6LayoutISC_NS5_IJNSA_ILi0EEESX_SX_EEEEENS5_IJNS4_10UnderscoreES10_S10_EEEEENS4_13SM90_TMA_LOADENS4_14ComposedLayoutINS4_7SwizzleILi3ELi4ELi3EEENS4_18smem_ptr_flag_bitsILi8EEENSW_INS5_IJNSA_ILi8EEESG_EEENS5_IJSG_SB_EEEEEEEvNS4_8identityES13_S1D_vS1E_EENS_8epilogue10collective18CollectiveEpilogueINS1G_23Sm100TmaWarpSpecializedILi4ELi2ELi32ELb0ELb0EEEJSH_NS5_IJNSW_ISE_SB_EES1L_EEESI_SJ_SI_SJ_NS1G_6fusion15FusionCallbacksIS1K_NS1N_17LinearCombinationISI_fSI_fLNS_15FloatRoundStyleE2EEESH_S1M_JEEENS4_5SM1004TMEM4LOAD26SM100_TMEM_LOAD_16dp32b32xES13_NS14_INS15_ILi2ELi4ELi3EEES18_NSW_INS5_IJS19_SE_EEENS5_IJSE_SB_EEEEEEENS4_39AutoVectorizingCopyWithAssumedAlignmentILi128EEENS4_14SM90_TMA_STOREES21_S23_S23_EEEvvEEEEvNT_6ParamsE,@"STO_CUDA_ENTRY STV_DEFAULT"
_ZN7cutlass13device_kernelINS_4gemm6kernel13GemmUniversalIN4cute5tupleIJiiiiEEENS1_10collective13CollectiveMmaINS1_35MainloopSm100TmaUmmaWarpSpecializedILi5ELi2ELi4ENS5_IJNS4_1CILi1EEESB_SB_EEEEENS5_IJNSA_ILi64EEENSA_ILi256EEENSA_ILi128EEEEEENS_12float_e4m3_tENS5_IJlSB_lEEESI_SJ_NS4_8TiledMMAINS4_8MMA_AtomIJNS4_10MMA_TraitsINS4_19SM100_MMA_F8F6F4_SSEJSI_SI_fSE_SF_NS4_17integral_constantINS4_4UMMA5MajorELSQ_0EEESR_NSO_INSP_7ScaleInELSS_0EEEST_EEEEEENS4_6LayoutISC_NS5_IJNSA_ILi0EEESX_SX_EEEEENS5_IJNS4_10UnderscoreES10_S10_EEEEENS4_13SM90_TMA_LOADENS4_14ComposedLayoutINS4_7SwizzleILi3ELi4ELi3EEENS4_18smem_ptr_flag_bitsILi8EEENSW_INS5_IJNSA_ILi8EEESG_EEENS5_IJSG_SB_EEEEEEEvNS4_8identityES13_S1D_vS1E_EENS_8epilogue10collective18CollectiveEpilogueINS1G_23Sm100TmaWarpSpecializedILi4ELi2ELi32ELb0ELb0EEEJSH_NS5_IJNSW_ISE_SB_EES1L_EEESI_SJ_SI_SJ_NS1G_6fusion15FusionCallbacksIS1K_NS1N_17LinearCombinationISI_fSI_fLNS_15FloatRoundStyleE2EEESH_S1M_JEEENS4_5SM1004TMEM4LOAD26SM100_TMEM_LOAD_16dp32b32xES13_NS14_INS15_ILi2ELi4ELi3EEES18_NSW_INS5_IJS19_SE_EEENS5_IJSE_SB_EEEEEEENS4_39AutoVectorizingCopyWithAssumedAlignmentILi128EEENS4_14SM90_TMA_STOREES21_S23_S23_EEEvvEEEEvNT_6ParamsE:
[----:B------:R-:W1:Y:S01]  /*0000*/  LDC R1, c[0x0][0x37c] ;  /* 0x0000df00ff017b82 */ /* 0x000e620000000800 */
[----:B------:R-:W2:Y:S01]  /*0010*/  S2R R108, SR_TID.X ;  /* 0x00000000006c7919 */ /* 0x000ea20000002100 */
[----:B------:R-:W3:Y:S01]  /*0020*/  LDCU.64 UR4, c[0x0][0x890] ;  /* 0x00011200ff0477ac */ /* 0x000ee20008000a00 */
[----:B------:R-:W-:Y:S02]  /*0030*/  PRMT R96, RZ, 0x7610, R96 ;  /* 0x00007610ff607816 */ /* 0x000fe40000000060 */
[----:B------:R-:W-:Y:S01]  /*0040*/  ELECT P5, URZ, PT ;  /* 0x0000000000ff782f */ /* 0x000fe200038a0000 */
[----:B------:R-:W4:Y:S01]  /*0050*/  LDCU.64 UR46, c[0x0][0x358] ;  /* 0x00006b00ff2e77ac */ /* 0x000f220008000a00 */
[----:B---3--:R-:W-:-:S04]  /*0060*/  UISETP.NE.U32.AND UP0, UPT, UR4, URZ, UPT ;  /* 0x000000ff0400728c */ /* 0x008fc8000bf05070 */
[----:B------:R-:W-:Y:S01]  /*0070*/  UISETP.NE.AND.EX UP0, UPT, UR5, URZ, UPT, UP0 ;  /* 0x000000ff0500728c */ /* 0x000fe2000bf05300 */
[----:B--2---:R-:W-:-:S05]  /*0080*/  SHF.R.U32.HI R101, RZ, 0x5, R108 ;  /* 0x00000005ff657819 */ /* 0x004fca000001166c */
[----:B------:R-:W2:Y:S02]  /*0090*/  SHFL.IDX PT, R0, R101, RZ, 0x1f ;  /* 0x00001fff65007589 */ /* 0x000ea400000e0000 */
[----:B--2---:R-:W-:Y:S01]  /*00a0*/  R2UR UR8, R0 ;  /* 0x00000000000872ca */ /* 0x004fe200000e0000 */
[----:B-1--4-:R-:W-:-:S14]  /*00b0*/  BRA.U UP0, `(.L_x_0) ;  /* 0x00000001002c7547 */ /* 0x012fdc000b800000 */
[----:B------:R-:W1:Y:S02]  /*00c0*/  LDCU.64 UR6, c[0x0][0x888] ;  /* 0x00011100ff0677ac */ /* 0x000e640008000a00 */
[----:B-1----:R-:W-:-:S04]  /*00d0*/  UISETP.NE.U32.AND UP0, UPT, UR6, URZ, UPT ;  /* 0x000000ff0600728c */ /* 0x002fc8000bf05070 */
[----:B------:R-:W-:-:S09]  /*00e0*/  UISETP.NE.AND.EX UP0, UPT, UR7, URZ, UPT, UP0 ;  /* 0x000000ff0700728c */ /* 0x000fd2000bf05300 */
[----:B------:R-:W-:Y:S05]  /*00f0*/  BRA.U !UP0, `(.L_x_1) ;  /* 0x0000000108107547 */ /* 0x000fea000b800000 */
[----:B------:R-:W1:Y:S02]  /*0100*/  LDC.64 R2, c[0x0][0x888] ;  /* 0x00022200ff027b82 */ /* 0x000e640000000a00 */
[----:B-1----:R1:W5:Y:S01]  /*0110*/  LDG.E R49, desc[UR46][R2.64] ;  /* 0x0000002e02317981 */ /* 0x002362000c1e1900 */
[----:B------:R-:W-:Y:S01]  /*0120*/  HFMA2 R96, -RZ, RZ, 0, 5.9604644775390625e-08 ;  /* 0x00000001ff607431 */ /* 0x000fe200000001ff */
[----:B------:R-:W-:Y:S05]  /*0130*/  BRA `(.L_x_0) ;  /* 0x00000000000c7947 */ /* 0x000fea0003800000 */
.L_x_1:
[----:B------:R-:W1:Y:S01]  /*0140*/  LDCU UR6, c[0x0][0x880] ;  /* 0x00011000ff0677ac */ /* 0x000e620008000800 */
[----:B------:R-:W-:Y:S01]  /*0150*/  HFMA2 R96, -RZ, RZ, 0, 5.9604644775390625e-08 ;  /* 0x00000001ff607431 */ /* 0x000fe200000001ff */
[----:B-1----:R-:W-:-:S07]  /*0160*/  MOV R49, UR6 ;  /* 0x0000000600317c02 */ /* 0x002fce0008000f00 */
.L_x_0:
[----:B------:R-:W2:Y:S02]  /*0170*/  LDCU.64 UR6, c[0x0][0x8b0] ;  /* 0x00011600ff0677ac */ /* 0x000ea40008000a00 */
[----:B--2---:R-:W-:-:S04]  /*0180*/  UISETP.NE.U32.AND UP0, UPT, UR6, URZ, UPT ;  /* 0x000000ff0600728c */ /* 0x004fc8000bf05070 */
[----:B------:R-:W-:-:S09]  /*0190*/  UISETP.NE.AND.EX UP0, UPT, UR7, URZ, UPT, UP0 ;  /* 0x000000ff0700728c */ /* 0x000fd2000bf05300 */
[----:B------:R-:W-:Y:S05]  /*01a0*/  BRA.U UP0, `(.L_x_2) ;  /* 0x0000000100247547 */ /* 0x000fea000b800000 */
[----:B------:R-:W2:Y:S02]  /*01b0*/  LDCU.64 UR6, c[0x0][0x8a8] ;  /* 0x00011500ff0677ac */ /* 0x000ea40008000a00 */
[----:B--2---:R-:W-:-:S04]  /*01c0*/  UISETP.NE.U32.AND UP0, UPT, UR6, URZ, UPT ;  /* 0x000000ff0600728c */ /* 0x004fc8000bf05070 */
[----:B------:R-:W-:-:S09]  /*01d0*/  UISETP.NE.AND.EX UP0, UPT, UR7, URZ, UPT, UP0 ;  /* 0x000000ff0700728c */ /* 0x000fd2000bf05300 */
[----:B------:R-:W-:Y:S05]  /*01e0*/  BRA.U !UP0, `(.L_x_3) ;  /* 0x00000001080c7547 */ /* 0x000fea000b800000 */
[----:B-1----:R-:W1:Y:S02]  /*01f0*/  LDC.64 R2, c[0x0][0x8a8] ;  /* 0x00022a00ff027b82 */ /* 0x002e640000000a00 */
[----:B-1----:R2:W5:Y:S01]  /*0200*/  LDG.E R47, desc[UR46][R2.64] ;  /* 0x0000002e022f7981 */ /* 0x002562000c1e1900 */
[----:B------:R-:W-:Y:S05]  /*0210*/  BRA `(.L_x_2) ;  /* 0x0000000000087947 */ /* 0x000fea0003800000 */
.L_x_3:
[----:B------:R-:W2:Y:S02]  /*0220*/  LDCU UR6, c[0x0][0x8a0] ;  /* 0x00011400ff0677ac */ /* 0x000ea40008000800 */
[----:B--2---:R-:W-:Y:S02]  /*0230*/  MOV R47, UR6 ;  /* 0x00000006002f7c02 */ /* 0x004fe40008000f00 */
.L_x_2:
[----:B------:R-:W-:Y:S01]  /*0240*/  IMAD.U32 R0, RZ, RZ, UR8 ;  /* 0x00000008ff007e24 */ /* 0x000fe2000f8e00ff */
[----:B------:R-:W-:Y:S04]  /*0250*/  BSSY.RECONVERGENT B0, `(.L_x_4) ;  /* 0x000000c000007945 */ /* 0x000fe80003800200 */
[C---:B------:R-:W-:Y:S02]  /*0260*/  ISETP.NE.OR P1, PT, R0.reuse, 0x1, !P5 ;  /* 0x000000010000780c */ /* 0x040fe40006f25670 */
[----:B------:R-:W-:-:S11]  /*0270*/  ISETP.NE.OR P0, PT, R0, 0x3, !P5 ;  /* 0x000000030000780c */ /* 0x000fd60006f05670 */
[----:B------:R-:W-:Y:S05]  /*0280*/  @P1 BRA `(.L_x_5) ;  /* 0x0000000000201947 */ /* 0x000fea0003800000 */
[----:B------:R-:W3:Y:S02]  /*0290*/  LDCU.64 UR6, c[0x0][0x348] ;  /* 0x00006900ff0677ac */ /* 0x000ee40008000a00 */
[----:B---3--:R-:W-:Y:S02]  /*02a0*/  UIADD3 UR10, UP1, UPT, UR6, 0x80, URZ ;  /* 0x00000080060a7890 */ /* 0x008fe4000ff3e0ff */
[----:B------:R-:W-:Y:S02]  /*02b0*/  UIADD3 UR6, UP0, UPT, UR6, 0x180, URZ ;  /* 0x0000018006067890 */ /* 0x000fe4000ff1e0ff */
[----:B------:R-:W-:Y:S02]  /*02c0*/  UIADD3.X UR11, UPT, UPT, URZ, UR7, URZ, UP1, !UPT ;  /* 0x00000007ff0b7290 */ /* 0x000fe40008ffe4ff */
[----:B------:R-:W-:-:S07]  /*02d0*/  UIADD3.X UR7, UPT, UPT, URZ, UR7, URZ, UP0, !UPT ;  /* 0x00000007ff077290 */ /* 0x000fce00087fe4ff */
[----:B------:R3:W-:Y:S02]  /*02e0*/  UTMACCTL.PF [UR10] ;  /* 0x000000000a0079b9 */ /* 0x0007e40008040000 */
[----:B------:R3:W-:Y:S02]  /*02f0*/  UTMACCTL.PF [UR6] ;  /* 0x00000000060079b9 */ /* 0x0007e40008040000 */
[----:B---3--:R-:W-:Y:S01]  /*0300*/  NOP ;  /* 0x0000000000007918 */ /* 0x008fe20000000000 */
.L_x_5:
[----:B------:R-:W-:Y:S05]  /*0310*/  BSYNC.RECONVERGENT B0 ;  /* 0x0000000000007941 */ /* 0x000fea0003800200 */
.L_x_4:
[----:B------:R-:W-:Y:S04]  /*0320*/  BSSY.RECONVERGENT B0, `(.L_x_6) ;  /* 0x000000a000007945 */ /* 0x000fe80003800200 */
        /* <DEDUP_REMOVED lines=9> */
.L_x_7:
[----:B------:R-:W-:Y:S05]  /*03c0*/  BSYNC.RECONVERGENT B0 ;  /* 0x0000000000007941 */ /* 0x000fea0003800200 */
.L_x_6:
[----:B------:R-:W3:Y:S01]  /*03d0*/  LDCU.64 UR6, c[0x0][0x888] ;  /* 0x00011100ff0677ac */ /* 0x000ee20008000a00 */
[----:B------:R-:W-:Y:S02]  /*03e0*/  UISETP.EQ.U32.AND UP1, UPT, UR4, URZ, UPT ;  /* 0x000000ff0400728c */ /* 0x000fe4000bf22070 */
[----:B------:R-:W-:Y:S02]  /*03f0*/  UPLOP3.LUT UP2, UPT, UPT, UPT, UPT, 0x80, 0x8 ;  /* 0x000000000008789c */ /* 0x000fe40003f4f070 */
[----:B---3--:R-:W-:-:S04]  /*0400*/  UISETP.NE.U32.AND UP0, UPT, UR6, URZ, UPT ;  /* 0x000000ff0600728c */ /* 0x008fc8000bf05070 */
[----:B------:R-:W-:-:S04]  /*0410*/  UISETP.NE.AND.EX UP0, UPT, UR7, URZ, UPT, UP0 ;  /* 0x000000ff0700728c */ /* 0x000fc8000bf05300 */
[----:B------:R-:W-:-:S04]  /*0420*/  UISETP.EQ.OR.EX UP3, UPT, UR5, URZ, !UP0, UP1 ;  /* 0x000000ff0500728c */ /* 0x000fc8000c762710 */
[----:B------:R-:W-:-:S05]  /*0430*/  UP2UR UR50, UPR, URZ, 0x8 ;  /* 0x00000008ff327883 */ /* 0x000fca0008000000 */
[----:B------:R-:W-:Y:S07]  /*0440*/  BRA.U !UP3, `(.L_x_8) ;  /* 0x000000010b207547 */ /* 0x000fee000b800000 */
[----:B------:R-:W-:Y:S01]  /*0450*/  UISETP.NE.U32.AND UP2, UPT, UR4, URZ, UPT ;  /* 0x000000ff0400728c */ /* 0x000fe2000bf45070 */
[----:B-----5:R-:W-:Y:S01]  /*0460*/  FSETP.NEU.AND P0, PT, R49, RZ, PT ;  /* 0x000000ff3100720b */ /* 0x020fe20003f0d000 */
[----:B------:R-:W-:Y:S02]  /*0470*/  USEL UR4, URZ, 0xffffffff, UP0 ;  /* 0xffffffffff047887 */ /* 0x000fe40008000000 */
[----:B------:R-:W-:-:S10]  /*0480*/  UISETP.NE.AND.EX UP2, UPT, UR5, URZ, UPT, UP2 ;  /* 0x000000ff0500728c */ /* 0x000fd4000bf45320 */
[----:B------:R-:W-:Y:S01]  /*0490*/  VOTEU.ANY UP1, P0 ;  /* 0x0000000000ff7886 */ /* 0x000fe20000020100 */
[----:B------:R-:W-:-:S04]  /*04a0*/  @!UP2 USEL UR4, URZ, 0xffffffff, UP1 ;  /* 0xffffffffff04a887 */ /* 0x000fc80008800000 */
[----:B------:R-:W-:-:S04]  /*04b0*/  ULOP3.LUT UR4, UR4, 0x1, URZ, 0xc0, !UPT ;  /* 0x0000000104047892 */ /* 0x000fc8000f8ec0ff */
[----:B------:R-:W-:-:S11]  /*04c0*/  UISETP.NE.U32.AND UP2, UPT, UR4, 0x1, UPT ;  /* 0x000000010400788c */ /* 0x000fd6000bf45070 */
.L_x_8:
[----:B-12---:R-:W1:Y:S01]  /*04d0*/  SHFL.IDX PT, R2, R101, RZ, 0x1f ;  /* 0x00001fff65027589 */ /* 0x006e6200000e0000 */
[----:B------:R-:W-:-:S04]  /*04e0*/  UISETP.NE.AND UP1, UPT, UR8, 0x2, UPT ;  /* 0x000000020800788c */ /* 0x000fc8000bf25270 */
[----:B------:R-:W-:Y:S01]  /*04f0*/  USEL UR6, URZ, 0x1, UP1 ;  /* 0x00000001ff067887 */ /* 0x000fe20008800000 */
[----:B-1----:R-:W-:-:S13]  /*0500*/  ISETP.NE.AND P0, PT, R2, RZ, PT ;  /* 0x000000ff0200720c */ /* 0x002fda0003f05270 */
[----:B------:R-:W-:Y:S05]  /*0510*/  @P0 BRA `(.L_x_9) ;  /* 0x0000000000500947 */ /* 0x000fea0003800000 */
[----:B------:R-:W1:Y:S01]  /*0520*/  S2UR UR5, SR_CgaCtaId ;  /* 0x00000000000579c3 */ /* 0x000e620000008800 */
[----:B------:R-:W-:Y:S01]  /*0530*/  UMOV UR7, 0x400 ;  /* 0x0000040000077882 */ /* 0x000fe20000000000 */
[----:B------:R-:W-:Y:S01]  /*0540*/  UMOV UR4, 0x1 ;  /* 0x0000000100047882 */ /* 0x000fe20000000000 */
[----:B------:R-:W-:Y:S01]  /*0550*/  ELECT P0, URZ, PT ;  /* 0x0000000000ff782f */ /* 0x000fe20003800000 */
[----:B------:R-:W-:-:S04]  /*0560*/  UIADD3 UR10, UPT, UPT, -UR4, 0x100000, URZ ;  /* 0x00100000040a7890 */ /* 0x000fc8000fffe1ff */
[----:B------:R-:W-:Y:S02]  /*0570*/  USHF.L.U32 UR11, UR10, 0xb, URZ ;  /* 0x0000000b0a0b7899 */ /* 0x000fe400080006ff */
[----:B------:R-:W-:Y:S02]  /*0580*/  USHF.L.U32 UR10, UR10, 0x1, URZ ;  /* 0x000000010a0a7899 */ /* 0x000fe400080006ff */
[----:B-1----:R-:W-:Y:S01]  /*0590*/  ULEA UR5, UR5, UR7, 0x18 ;  /* 0x0000000705057291 */ /* 0x002fe2000f8ec0ff */
[----:B------:R-:W1:Y:S11]  /*05a0*/  FENCE.VIEW.ASYNC.S ;  /* 0x00000000000073c6 */ /* 0x000e760000000000 */
[----:B-1----:R1:W2:Y:S01]  /*05b0*/  SYNCS.EXCH.64 URZ, [UR5], UR10 ;  /* 0x0000000a05ff75b2 */ /* 0x0022a20008000100 */
[----:B------:R1:W3:Y:S01]  /*05c0*/  SYNCS.EXCH.64 URZ, [UR5+0x28], UR10 ;  /* 0x0000280a05ff75b2 */ /* 0x0002e20008000100 */
[----:B------:R1:W4:Y:S01]  /*05d0*/  SYNCS.EXCH.64 URZ, [UR5+0x8], UR10 ;  /* 0x0000080a05ff75b2 */ /* 0x0003220008000100 */
[----:B------:R1:W1:Y:S01]  /*05e0*/  SYNCS.EXCH.64 URZ, [UR5+0x30], UR10 ;  /* 0x0000300a05ff75b2 */ /* 0x0002620008000100 */
[----:B------:R1:W1:Y:S01]  /*05f0*/  SYNCS.EXCH.64 URZ, [UR5+0x10], UR10 ;  /* 0x0000100a05ff75b2 */ /* 0x0002620008000100 */
[----:B------:R1:W1:Y:S01]  /*0600*/  SYNCS.EXCH.64 URZ, [UR5+0x38], UR10 ;  /* 0x0000380a05ff75b2 */ /* 0x0002620008000100 */
[----:B------:R1:W1:Y:S01]  /*0610*/  SYNCS.EXCH.64 URZ, [UR5+0x18], UR10 ;  /* 0x0000180a05ff75b2 */ /* 0x0002620008000100 */
[----:B------:R1:W1:Y:S01]  /*0620*/  SYNCS.EXCH.64 URZ, [UR5+0x40], UR10 ;  /* 0x0000400a05ff75b2 */ /* 0x0002620008000100 */
[----:B------:R1:W1:Y:S01]  /*0630*/  SYNCS.EXCH.64 URZ, [UR5+0x20], UR10 ;  /* 0x0000200a05ff75b2 */ /* 0x0002620008000100 */
[----:B------:R1:W1:Y:S01]  /*0640*/  SYNCS.EXCH.64 URZ, [UR5+0x48], UR10 ;  /* 0x0000480a05ff75b2 */ /* 0x0002620008000100 */
[----:B------:R-:W-:Y:S01]  /*0650*/  NOP ;  /* 0x0000000000007918 */ /* 0x000fe20000000000 */
.L_x_9:
[----:B------:R-:W2:Y:S01]  /*0660*/  SHFL.IDX PT, R2, R101, RZ, 0x1f ;  /* 0x00001fff65027589 */ /* 0x000ea200000e0000 */
[----:B------:R-:W-:Y:S01]  /*0670*/  NOP ;  /* 0x0000000000007918 */ /* 0x000fe20000000000 */
[----:B--2---:R-:W-:-:S13]  /*0680*/  ISETP.NE.AND P0, PT, R2, 0x1, PT ;  /* 0x000000010200780c */ /* 0x004fda0003f05270 */
[----:B------:R-:W-:Y:S05]  /*0690*/  @P0 BRA `(.L_x_10) ;  /* 0x0000000000580947 */ /* 0x000fea0003800000 */
[----:B------:R-:W2:Y:S01]  /*06a0*/  S2UR UR7, SR_CgaCtaId ;  /* 0x00000000000779c3 */ /* 0x000ea20000008800 */
[----:B------:R-:W-:Y:S01]  /*06b0*/  UMOV UR9, 0x400 ;  /* 0x0000040000097882 */ /* 0x000fe20000000000 */
[----:B-1----:R-:W-:Y:S01]  /*06c0*/  UMOV UR5, 0x20 ;  /* 0x0000002000057882 */ /* 0x002fe20000000000 */
[----:B------:R-:W-:Y:S01]  /*06d0*/  UMOV UR4, 0x80 ;  /* 0x0000008000047882 */ /* 0x000fe20000000000 */
[----:B------:R-:W-:-:S04]  /*06e0*/  UIADD3 UR10, UPT, UPT, -UR5, 0x100000, URZ ;  /* 0x00100000050a7890 */ /* 0x000fc8000fffe1ff */
[----:B------:R-:W-:Y:S02]  /*06f0*/  USHF.L.U32 UR11, UR10, 0xb, URZ ;  /* 0x0000000b0a0b7899 */ /* 0x000fe400080006ff */
[----:B------:R-:W-:Y:S02]  /*0700*/  USHF.L.U32 UR10, UR10, 0x1, URZ ;  /* 0x000000010a0a7899 */ /* 0x000fe400080006ff */
[----:B------:R-:W-:-:S04]  /*0710*/  UIADD3 UR4, UPT, UPT, -UR4, 0x100000, URZ ;  /* 0x0010000004047890 */ /* 0x000fc8000fffe1ff */
[----:B------:R-:W-:Y:S02]  /*0720*/  USHF.L.U32 UR5, UR4, 0xb, URZ ;  /* 0x0000000b04057899 */ /* 0x000fe400080006ff */
[----:B------:R-:W-:Y:S01]  /*0730*/  USHF.L.U32 UR4, UR4, 0x1, URZ ;  /* 0x0000000104047899 */ /* 0x000fe200080006ff */
[----:B------:R-:W-:Y:S01]  /*0740*/  ELECT P0, URZ, PT ;  /* 0x0000000000ff782f */ /* 0x000fe20003800000 */
[----:B--2---:R-:W-:Y:S01]  /*0750*/  ULEA UR7, UR7, UR9, 0x18 ;  /* 0x0000000907077291 */ /* 0x004fe2000f8ec0ff */
[----:B------:R-:W1:Y:S11]  /*0760*/  FENCE.VIEW.ASYNC.S ;  /* 0x00000000000073c6 */ /* 0x000e760000000000 */
[----:B-1----:R2:W1:Y:S01]  /*0770*/  SYNCS.EXCH.64 URZ, [UR7+0x50], UR10 ;  /* 0x0000500a07ff75b2 */ /* 0x0024620008000100 */
[----:B------:R2:W1:Y:S01]  /*0780*/  SYNCS.EXCH.64 URZ, [UR7+0x70], UR4 ;  /* 0x0000700407ff75b2 */ /* 0x0004620008000100 */
[----:B------:R2:W1:Y:S01]  /*0790*/  SYNCS.EXCH.64 URZ, [UR7+0x58], UR10 ;  /* 0x0000580a07ff75b2 */ /* 0x0004620008000100 */
[----:B------:R2:W1:Y:S01]  /*07a0*/  SYNCS.EXCH.64 URZ, [UR7+0x78], UR4 ;  /* 0x0000780407ff75b2 */ /* 0x0004620008000100 */
[----:B------:R2:W1:Y:S01]  /*07b0*/  SYNCS.EXCH.64 URZ, [UR7+0x60], UR10 ;  /* 0x0000600a07ff75b2 */ /* 0x0004620008000100 */
[----:B------:R2:W1:Y:S01]  /*07c0*/  SYNCS.EXCH.64 URZ, [UR7+0x80], UR4 ;  /* 0x0000800407ff75b2 */ /* 0x0004620008000100 */
[----:B------:R2:W1:Y:S01]  /*07d0*/  SYNCS.EXCH.64 URZ, [UR7+0x68], UR10 ;  /* 0x0000680a07ff75b2 */ /* 0x0004620008000100 */
[----:B------:R2:W1:Y:S02]  /*07e0*/  SYNCS.EXCH.64 URZ, [UR7+0x88], UR4 ;  /* 0x0000880407ff75b2 */ /* 0x0004640008000100 */
[----:B--2---:R-:W-:Y:S01]  /*07f0*/  NOP ;  /* 0x0000000000007918 */ /* 0x004fe20000000000 */
.L_x_10:
[----:B------:R-:W2:Y:S01]  /*0800*/  SHFL.IDX PT, R2, R101, RZ, 0x1f ;  /* 0x00001fff65027589 */ /* 0x000ea200000e0000 */
[----:B------:R-:W-:Y:S01]  /*0810*/  NOP ;  /* 0x0000000000007918 */ /* 0x000fe20000000000 */
[----:B--2---:R-:W-:-:S13]  /*0820*/  ISETP.NE.AND P0, PT, R2, 0x3, PT ;  /* 0x000000030200780c */ /* 0x004fda0003f05270 */
[----:B------:R-:W-:Y:S05]  /*0830*/  @P0 BRA `(.L_x_11) ;  /* 0x0000000000300947 */ /* 0x000fea0003800000 */
[----:B-1----:R-:W1:Y:S01]  /*0840*/  S2UR UR5, SR_CgaCtaId ;  /* 0x00000000000579c3 */ /* 0x002e620000008800 */
        /* <DEDUP_REMOVED lines=8> */
[----:B-1----:R2:W1:Y:S01]  /*08d0*/  SYNCS.EXCH.64 URZ, [UR5+0x90], UR10 ;  /* 0x0000900a05ff75b2 */ /* 0x0024620008000100 */
[----:B------:R2:W1:Y:S02]  /*08e0*/  SYNCS.EXCH.64 URZ, [UR5+0x98], UR10 ;  /* 0x0000980a05ff75b2 */ /* 0x0004640008000100 */
[----:B--2---:R-:W-:Y:S01]  /*08f0*/  NOP ;  /* 0x0000000000007918 */ /* 0x004fe20000000000 */
.L_x_11:
[----:B------:R-:W2:Y:S01]  /*0900*/  SHFL.IDX PT, R2, R101, RZ, 0x1f ;  /* 0x00001fff65027589 */ /* 0x000ea200000e0000 */
[----:B------:R-:W-:Y:S01]  /*0910*/  NOP ;  /* 0x0000000000007918 */ /* 0x000fe20000000000 */
[----:B--2---:R-:W-:-:S13]  /*0920*/  ISETP.NE.AND P0, PT, R2, 0x4, PT ;  /* 0x000000040200780c */ /* 0x004fda0003f05270 */
[----:B------:R-:W-:Y:S05]  /*0930*/  @P0 BRA `(.L_x_12) ;  /* 0x00000000004c0947 */ /* 0x000fea0003800000 */
[----:B-1----:R-:W1:Y:S01]  /*0940*/  S2UR UR5, SR_CgaCtaId ;  /* 0x00000000000579c3 */ /* 0x002e620000008800 */
[----:B------:R-:W-:Y:S01]  /*0950*/  UMOV UR9, 0x100 ;  /* 0x0000010000097882 */ /* 0x000fe20000000000 */
[----:B------:R-:W-:Y:S01]  /*0960*/  UMOV UR7, 0x400 ;  /* 0x0000040000077882 */ /* 0x000fe20000000000 */
[----:B------:R-:W-:Y:S01]  /*0970*/  USEL UR9, UR9, 0xe0, UP2 ;  /* 0x000000e009097887 */ /* 0x000fe20009000000 */
[----:B------:R-:W-:Y:S01]  /*0980*/  UMOV UR4, 0x1 ;  /* 0x0000000100047882 */ /* 0x000fe20000000000 */
[----:B------:R-:W-:Y:S01]  /*0990*/  ELECT P0, URZ, PT ;  /* 0x0000000000ff782f */ /* 0x000fe20003800000 */
[----:B------:R-:W-:-:S04]  /*09a0*/  UIADD3 UR10, UPT, UPT, -UR4, 0x100000, URZ ;  /* 0x00100000040a7890 */ /* 0x000fc8000fffe1ff */
[----:B------:R-:W-:Y:S02]  /*09b0*/  USHF.L.U32 UR11, UR10, 0xb, URZ ;  /* 0x0000000b0a0b7899 */ /* 0x000fe400080006ff */
[----:B------:R-:W-:Y:S02]  /*09c0*/  USHF.L.U32 UR10, UR10, 0x1, URZ ;  /* 0x000000010a0a7899 */ /* 0x000fe400080006ff */
[----:B------:R-:W-:-:S04]  /*09d0*/  UIADD3 UR12, UPT, UPT, -UR9, 0x100000, URZ ;  /* 0x00100000090c7890 */ /* 0x000fc8000fffe1ff */
[----:B------:R-:W-:Y:S02]  /*09e0*/  USHF.L.U32 UR13, UR12, 0xb, URZ ;  /* 0x0000000b0c0d7899 */ /* 0x000fe400080006ff */
[----:B------:R-:W-:Y:S02]  /*09f0*/  USHF.L.U32 UR12, UR12, 0x1, URZ ;  /* 0x000000010c0c7899 */ /* 0x000fe400080006ff */
[----:B-1----:R-:W-:Y:S01]  /*0a00*/  ULEA UR5, UR5, UR7, 0x18 ;  /* 0x0000000705057291 */ /* 0x002fe2000f8ec0ff */
[----:B------:R-:W1:Y:S11]  /*0a10*/  FENCE.VIEW.ASYNC.S ;  /* 0x00000000000073c6 */ /* 0x000e760000000000 */
[----:B-1----:R2:W1:Y:S01]  /*0a20*/  SYNCS.EXCH.64 URZ, [UR5+0xa0], UR10 ;  /* 0x0000a00a05ff75b2 */ /* 0x0024620008000100 */
[----:B------:R2:W1:Y:S01]  /*0a30*/  SYNCS.EXCH.64 URZ, [UR5+0xb0], UR12 ;  /* 0x0000b00c05ff75b2 */ /* 0x0004620008000100 */
[----:B------:R2:W1:Y:S01]  /*0a40*/  SYNCS.EXCH.64 URZ, [UR5+0xa8], UR10 ;  /* 0x0000a80a05ff75b2 */ /* 0x0004620008000100 */
[----:B------:R2:W1:Y:S02]  /*0a50*/  SYNCS.EXCH.64 URZ, [UR5+0xb8], UR12 ;  /* 0x0000b80c05ff75b2 */ /* 0x0004640008000100 */
[----:B--2---:R-:W-:Y:S01]  /*0a60*/  NOP ;  /* 0x0000000000007918 */ /* 0x004fe20000000000 */
.L_x_12:
        /* <DEDUP_REMOVED lines=26> */
.L_x_13:
        /* <DEDUP_REMOVED lines=18> */
.L_x_14:
[----:B-1----:R-:W1:Y:S01]  /*0d30*/  S2UR UR5, SR_CTAID.X ;  /* 0x00000000000579c3 */ /* 0x002e620000002500 */
[----:B------:R-:W-:-:S05]  /*0d40*/  CS2R.32 R95, SR_CgaSize ;  /* 0x00000000005f7805 */ /* 0x000fca0000008a00 */
[----:B------:R-:W-:-:S05]  /*0d50*/  IMAD R95, R95, -0xa0, RZ ;  /* 0xffffff605f5f7824 */ /* 0x000fca00078e02ff */
[----:B------:R-:W-:-:S14]  /*0d60*/  R2UR UR9, R95 ;  /* 0x000000005f0972ca */ /* 0x000fdc00000e0000 */
[----:B------:R-:W2:Y:S01]  /*0d70*/  LDCU UR9, c[0x0][UR9+0x2b0] ;  /* 0x00005600090977ac */ /* 0x000ea20008000800 */
[----:B------:R-:W-:Y:S01]  /*0d80*/  NOP ;  /* 0x0000000000007918 */ /* 0x000fe20000000000 */
[----:B------:R-:W-:-:S05]  /*0d90*/  CS2R.32 R95, SR_CgaSize ;  /* 0x00000000005f7805 */ /* 0x000fca0000008a00 */
[----:B------:R-:W-:-:S05]  /*0da0*/  IMAD R95, R95, -0xa0, RZ ;  /* 0xffffff605f5f7824 */ /* 0x000fca00078e02ff */
[----:B------:R-:W-:-:S14]  /*0db0*/  R2UR UR7, R95 ;  /* 0x000000005f0772ca */ /* 0x000fdc00000e0000 */
[----:B------:R-:W3:Y:S01]  /*0dc0*/  LDCU UR7, c[0x0][UR7+0x2b4] ;  /* 0x00005680070777ac */ /* 0x000ee20008000800 */
[----:B------:R-:W4:Y:S08]  /*0dd0*/  S2UR UR4, SR_CTAID.Y ;  /* 0x00000000000479c3 */ /* 0x000f300000002600 */
[----:B------:R-:W3:Y:S01]  /*0de0*/  LDC R10, c[0x0][0xb24] ;  /* 0x0002c900ff0a7b82 */ /* 0x000ee20000000800 */
[----:B-1----:R-:W-:-:S02]  /*0df0*/  I2FP.F32.U32 R95, UR5 ;  /* 0x00000005005f7c45 */ /* 0x002fc40008201000 */
[----:B------:R-:W-:-:S05]  /*0e00*/  CS2R.32 R3, SR_CgaSize ;  /* 0x0000000000037805 */ /* 0x000fca0000008a00 */
[----:B------:R-:W-:-:S06]  /*0e10*/  IMAD R3, R3, -0xa0, RZ ;  /* 0xffffff6003037824 */ /* 0x000fcc00078e02ff */
[----:B------:R-:W1:Y:S01]  /*0e20*/  LDC R3, c[0x0][R3+0x2a0] ;  /* 0x0000a80003037b82 */ /* 0x000e620000000800 */
[----:B------:R-:W-:Y:S01]  /*0e30*/  MOV R15, UR5 ;  /* 0x00000005000f7c02 */ /* 0x000fe20008000f00 */
[----:B--2---:R-:W-:Y:S01]  /*0e40*/  FMUL R95, R95, UR9 ;  /* 0x000000095f5f7c20 */ /* 0x004fe20008400000 */
[----:B----4-:R-:W-:Y:S02]  /*0e50*/  I2FP.F32.U32 R94, UR4 ;  /* 0x00000004005e7c45 */ /* 0x010fe40008201000 */
[----:B------:R-:W-:-:S05]  /*0e60*/  CS2R.32 R2, SR_CgaSize ;  /* 0x0000000000027805 */ /* 0x000fca0000008a00 */
[----:B------:R-:W-:-:S06]  /*0e70*/  IMAD R2, R2, -0xa0, RZ ;  /* 0xffffff6002027824 */ /* 0x000fcc00078e02ff */
[----:B------:R-:W2:Y:S01]  /*0e80*/  LDC R2, c[0x0][R2+0x2a4] ;  /* 0x0000a90002027b82 */ /* 0x000ea20000000800 */
[----:B------:R-:W-:Y:S01]  /*0e90*/  MOV R14, UR4 ;  /* 0x00000004000e7c02 */ /* 0x000fe20008000f00 */
[----:B------:R-:W4:Y:S01]  /*0ea0*/  F2I.U32.TRUNC.NTZ R95, R95 ;  /* 0x0000005f005f7305 */ /* 0x000f22000020f000 */
[----:B---3--:R-:W-:-:S05]  /*0eb0*/  FMUL R94, R94, UR7 ;  /* 0x000000075e5e7c20 */ /* 0x008fca0008400000 */
[----:B------:R-:W-:Y:S01]  /*0ec0*/  BAR.SYNC.DEFER_BLOCKING 0x0 ;  /* 0x0000000000007b1d */ /* 0x000fe20000010000 */
[----:B------:R-:W-:-:S05]  /*0ed0*/  ISETP.GE.AND P0, PT, R10, 0x1, PT ;  /* 0x000000010a00780c */ /* 0x000fca0003f06270 */
[----:B------:R-:W3:Y:S02]  /*0ee0*/  F2I.U32.TRUNC.NTZ R94, R94 ;  /* 0x0000005e005e7305 */ /* 0x000ee4000020f000 */
[----:B------:R-:W2:Y:S01]  /*0ef0*/  S2UR UR36, SR_CTAID.Z ;  /* 0x00000000002479c3 */ /* 0x000ea20000002700 */
[----:B----4-:R-:W-:-:S05]  /*0f00*/  IADD3 R95, PT, PT, -R95, RZ, RZ ;  /* 0x000000ff5f5f7210 */ /* 0x010fca0007ffe1ff */
[----:B-1----:R-:W-:Y:S01]  /*0f10*/  IMAD R95, R3, R95, UR5 ;  /* 0x00000005035f7e24 */ /* 0x002fe2000f8e025f */
[----:B---3--:R-:W-:-:S05]  /*0f20*/  IADD3 R94, PT, PT, -R94, RZ, RZ ;  /* 0x000000ff5e5e7210 */ /* 0x008fca0007ffe1ff */
[----:B--2---:R-:W-:Y:S01]  /*0f30*/  IMAD R94, R2, R94, UR4 ;  /* 0x00000004025e7e24 */ /* 0x004fe2000f8e025e */
[----:B------:R-:W-:Y:S06]  /*0f40*/  @!P0 BRA `(.L_x_15) ;  /* 0x0000000000b88947 */ /* 0x000fec0003800000 */
[----:B------:R-:W1:Y:S01]  /*0f50*/  LDC.64 R4, c[0x0][0xb18] ;  /* 0x0002c600ff047b82 */ /* 0x000e620000000a00 */
[----:B------:R-:W-:-:S07]  /*0f60*/  ISETP.NE.AND P0, PT, R10, 0x1, PT ;  /* 0x000000010a00780c */ /* 0x000fce0003f05270 */
[----:B------:R-:W2:Y:S08]  /*0f70*/  LDC R9, c[0x0][0xb0c] ;  /* 0x0002c300ff097b82 */ /* 0x000eb00000000800 */
[----:B------:R-:W3:Y:S08]  /*0f80*/  LDC R12, c[0x0][0x370] ;  /* 0x0000dc00ff0c7b82 */ /* 0x000ef00000000800 */
[----:B------:R-:W4:Y:S01]  /*0f90*/  LDC R11, c[0x0][0x374] ;  /* 0x0000dd00ff0b7b82 */ /* 0x000f220000000800 */
[----:B-1----:R-:W-:-:S07]  /*0fa0*/  ISETP.NE.AND P1, PT, R4, 0x1, PT ;  /* 0x000000010400780c */ /* 0x002fce0003f25270 */
[----:B------:R-:W3:Y:S01]  /*0fb0*/  LDC.64 R6, c[0x0][0xb10] ;  /* 0x0002c400ff067b82 */ /* 0x000ee20000000a00 */
[----:B--2---:R-:W-:-:S07]  /*0fc0*/  ISETP.NE.AND P2, PT, R9, 0x1, PT ;  /* 0x000000010900780c */ /* 0x004fce0003f45270 */
[----:B------:R-:W1:Y:S08]  /*0fd0*/  LDC R8, c[0x0][0xb20] ;  /* 0x0002c800ff087b82 */ /* 0x000e700000000800 */
[----:B------:R-:W2:Y:S01]  /*0fe0*/  LDC.64 R2, c[0x0][0xb28] ;  /* 0x0002ca00ff027b82 */ /* 0x000ea20000000a00 */
[----:B----4-:R-:W-:-:S04]  /*0ff0*/  IMAD.HI.U32 R13, R11, R5, RZ ;  /* 0x000000050b0d7227 */ /* 0x010fc800078e00ff */
[----:B------:R-:W-:-:S04]  /*1000*/  IMAD.HI.U32 R5, R14, R5, RZ ;  /* 0x000000050e057227 */ /* 0x000fc800078e00ff */
[----:B---3--:R-:W-:-:S05]  /*1010*/  IMAD.HI.U32 R16, R12, R6, RZ ;  /* 0x000000060c107227 */ /* 0x008fca00078e00ff */
[-C--:B------:R-:W-:Y:S01]  /*1020*/  @P2 SHF.R.U32.HI R12, RZ, R7.reuse, R16 ;  /* 0x00000007ff0c2219 */ /* 0x080fe20000011610 */
[----:B------:R-:W-:Y:S01]  /*1030*/  IMAD.HI.U32 R16, R15, R6, RZ ;  /* 0x000000060f107227 */ /* 0x000fe200078e00ff */
[-C--:B-1----:R-:W-:Y:S02]  /*1040*/  @P1 SHF.R.U32.HI R11, RZ, R8.reuse, R13 ;  /* 0x00000008ff0b1219 */ /* 0x082fe4000001160d */
[----:B------:R-:W-:Y:S02]  /*1050*/  SHF.R.U32.HI R5, RZ, R8, R5 ;  /* 0x00000008ff057219 */ /* 0x000fe40000011605 */
[----:B------:R-:W-:Y:S02]  /*1060*/  SHF.R.U32.HI R16, RZ, R7, R16 ;  /* 0x00000007ff107219 */ /* 0x000fe40000011610 */
[----:B------:R-:W-:Y:S01]  /*1070*/  SEL R5, R14, R5, !P1 ;  /* 0x000000050e057207 */ /* 0x000fe20004800000 */
[----:B--2---:R-:W-:Y:S01]  /*1080*/  IMAD.HI.U32 R13, R11, R2, RZ ;  /* 0x000000020b0d7227 */ /* 0x004fe200078e00ff */
[----:B------:R-:W-:-:S03]  /*1090*/  SEL R16, R15, R16, !P2 ;  /* 0x000000100f107207 */ /* 0x000fc60005000000 */
[----:B------:R-:W-:Y:S01]  /*10a0*/  IMAD.HI.U32 R6, R12, R2, RZ ;  /* 0x000000020c067227 */ /* 0x000fe200078e00ff */
[----:B------:R-:W-:-:S04]  /*10b0*/  @P0 SHF.R.U32.HI R11, RZ, R3, R13 ;  /* 0x00000003ff0b0219 */ /* 0x000fc8000001160d */
[----:B------:R-:W-:Y:S01]  /*10c0*/  @P0 SHF.R.U32.HI R12, RZ, R3, R6 ;  /* 0x00000003ff0c0219 */ /* 0x000fe20000011606 */
[----:B------:R-:W-:-:S04]  /*10d0*/  IMAD R11, R11, R10, RZ ;  /* 0x0000000a0b0b7224 */ /* 0x000fc800078e02ff */
[----:B------:R-:W-:Y:S01]  /*10e0*/  IMAD R6, R12, R10, RZ ;  /* 0x0000000a0c067224 */ /* 0x000fe200078e02ff */
[----:B------:R-:W-:-:S04]  /*10f0*/  ISETP.GE.AND P1, PT, R5, R11, PT ;  /* 0x0000000b0500720c */ /* 0x000fc80003f26270 */
[----:B------:R-:W-:Y:S01]  /*1100*/  ISETP.GE.OR P1, PT, R16, R6, P1 ;  /* 0x000000061000720c */ /* 0x000fe20000f26670 */
[----:B------:R-:W-:-:S05]  /*1110*/  IMAD.HI.U32 R6, R5, R2, RZ ;  /* 0x0000000205067227 */ /* 0x000fca00078e00ff */
[----:B------:R-:W-:-:S04]  /*1120*/  SHF.R.U32.HI R6, RZ, R3, R6 ;  /* 0x00000003ff067219 */ /* 0x000fc80000011606 */
[----:B------:R-:W-:-:S03]  /*1130*/  SEL R6, R5, R6, !P0 ;  /* 0x0000000605067207 */ /* 0x000fc60004000000 */
[----:B------:R-:W-:Y:S01]  /*1140*/  @!P1 IMAD.HI.U32 R7, R16, R2, RZ ;  /* 0x0000000210079227 */ /* 0x000fe200078e00ff */
[----:B------:R-:W-:-:S04]  /*1150*/  IADD3 R2, PT, PT, -R6, RZ, RZ ;  /* 0x000000ff06027210 */ /* 0x000fc80007ffe1ff */
[----:B------:R-:W-:Y:S01]  /*1160*/  @!P1 SHF.R.U32.HI R3, RZ, R3, R7 ;  /* 0x00000003ff039219 */ /* 0x000fe20000011607 */
[----:B------:R-:W-:Y:S01]  /*1170*/  IMAD R2, R10, R2, R5 ;  /* 0x000000020a027224 */ /* 0x000fe200078e0205 */
[----:B------:R-:W-:Y:S02]  /*1180*/  IADD3 R7, PT, PT, -R5, RZ, RZ ;  /* 0x000000ff05077210 */ /* 0x000fe40007ffe1ff */
[----:B------:R-:W-:-:S03]  /*1190*/  @!P1 SEL R3, R16, R3, !P0 ;  /* 0x0000000310039207 */ /* 0x000fc60004000000 */
[----:B------:R-:W-:Y:S02]  /*11a0*/  IMAD R7, R4, R7, R14 ;  /* 0x0000000704077224 */ /* 0x000fe400078e020e */
[--C-:B------:R-:W-:Y:S02]  /*11b0*/  @!P1 IMAD.IADD R6, R6, 0x1, -R3.reuse ;  /* 0x0000000106069824 */ /* 0x100fe400078e0a03 */
[----:B------:R-:W-:Y:S01]  /*11c0*/  @!P1 IMAD R3, R2, R12, R3 ;  /* 0x0000000c02039224 */ /* 0x000fe200078e0203 */
[----:B------:R-:W-:Y:S01]  /*11d0*/  IADD3 R2, PT, PT, -R16, RZ, RZ ;  /* 0x000000ff10027210 */ /* 0x000fe20007ffe1ff */
[----:B------:R-:W-:Y:S02]  /*11e0*/  @!P1 IMAD R5, R6, R10, R16 ;  /* 0x0000000a06059224 */ /* 0x000fe400078e0210 */
[----:B------:R-:W-:Y:S02]  /*11f0*/  @!P1 IMAD.MOV.U32 R16, RZ, RZ, R3 ;  /* 0x000000ffff109224 */ /* 0x000fe400078e0003 */
[----:B------:R-:W-:-:S02]  /*1200*/  IMAD R2, R9, R2, R15 ;  /* 0x0000000209027224 */ /* 0x000fc400078e020f */
[----:B------:R-:W-:Y:S02]  /*1210*/  IMAD R14, R5, R4, R7 ;  /* 0x00000004050e7224 */ /* 0x000fe400078e0207 */
[----:B------:R-:W-:Y:S02]  /*1220*/  IMAD R15, R16, R9, R2 ;  /* 0x00000009100f7224 */ /* 0x000fe400078e0202 */
.L_x_15:
[----:B------:R-:W1:Y:S01]  /*1230*/  LDCU UR4, c[0x0][0xb30] ;  /* 0x00016600ff0477ac */ /* 0x000e620008000800 */
[----:B------:R-:W2:Y:S08]  /*1240*/  S2UR UR37, SR_CgaCtaId ;  /* 0x00000000002579c3 */ /* 0x000eb00000008800 */
[----:B------:R-:W3:Y:S01]  /*1250*/  LDC R40, c[0x0][0xb24] ;  /* 0x0002c900ff287b82 */ /* 0x000ee20000000800 */
[----:B-1----:R-:W-:-:S09]  /*1260*/  UISETP.NE.AND UP1, UPT, UR4, 0x1, UPT ;  /* 0x000000010400788c */ /* 0x002fd2000bf25270 */
[----:B--2---:R-:W-:Y:S05]  /*1270*/  BRA.U UP1, `(.L_x_16) ;  /* 0x0000000101407547 */ /* 0x004fea000b800000 */
[----:B------:R-:W1:Y:S08]  /*1280*/  LDC.64 R4, c[0x0][0xb10] ;  /* 0x0002c400ff047b82 */ /* 0x000e700000000a00 */
[----:B------:R-:W2:Y:S08]  /*1290*/  LDC.64 R2, c[0x0][0xb18] ;  /* 0x0002c600ff027b82 */ /* 0x000eb00000000a00 */
[----:B------:R-:W4:Y:S08]  /*12a0*/  LDC R6, c[0x0][0xb20] ;  /* 0x0002c800ff067b82 */ /* 0x000f300000000800 */
[----:B------:R-:W3:Y:S01]  /*12b0*/  LDC R7, c[0x0][0xb0c] ;  /* 0x0002c300ff077b82 */ /* 0x000ee20000000800 */
[----:B-1----:R-:W-:-:S05]  /*12c0*/  IMAD.HI.U32 R4, R15, R4, RZ ;  /* 0x000000040f047227 */ /* 0x002fca00078e00ff */
[----:B------:R-:W-:Y:S01]  /*12d0*/  SHF.R.U32.HI R4, RZ, R5, R4 ;  /* 0x00000005ff047219 */ /* 0x000fe20000011604 */
[----:B--2---:R-:W-:Y:S01]  /*12e0*/  IMAD.HI.U32 R3, R14, R3, RZ ;  /* 0x000000030e037227 */ /* 0x004fe200078e00ff */
[----:B------:R-:W-:-:S04]  /*12f0*/  ISETP.NE.AND P0, PT, R2, 0x1, PT ;  /* 0x000000010200780c */ /* 0x000fc80003f05270 */
[----:B----4-:R-:W-:-:S04]  /*1300*/  SHF.R.U32.HI R3, RZ, R6, R3 ;  /* 0x00000006ff037219 */ /* 0x010fc80000011603 */
[----:B------:R-:W-:Y:S02]  /*1310*/  SEL R3, R14, R3, !P0 ;  /* 0x000000030e037207 */ /* 0x000fe40004000000 */
[----:B---3--:R-:W-:-:S04]  /*1320*/  ISETP.NE.AND P1, PT, R7, 0x1, PT ;  /* 0x000000010700780c */ /* 0x008fc80003f25270 */
[----:B------:R-:W-:-:S05]  /*1330*/  SEL R4, R15, R4, !P1 ;  /* 0x000000040f047207 */ /* 0x000fca0004800000 */
[----:B------:R-:W-:Y:S02]  /*1340*/  IMAD.IADD R5, R3, 0x1, -R4 ;  /* 0x0000000103057824 */ /* 0x000fe400078e0a04 */
[----:B------:R-:W-:Y:S02]  /*1350*/  IMAD.IADD R3, R4, 0x1, -R3 ;  /* 0x0000000104037824 */ /* 0x000fe400078e0a03 */
[----:B------:R-:W-:Y:S02]  /*1360*/  IMAD R15, R5, R7, R15 ;  /* 0x00000007050f7224 */ /* 0x000fe400078e020f */
[----:B------:R-:W-:-:S07]  /*1370*/  IMAD R14, R3, R2, R14 ;  /* 0x00000002030e7224 */ /* 0x000fce00078e020e */
.L_x_16:
[----:B------:R-:W-:Y:S01]  /*1380*/  BAR.SYNC.DEFER_BLOCKING 0x0 ;  /* 0x0000000000007b1d */ /* 0x000fe20000010000 */
[----:B------:R-:W-:Y:S01]  /*1390*/  UISETP.NE.AND UP1, UPT, UR8, 0x2, UPT ;  /* 0x000000020800788c */ /* 0x000fe2000bf25270 */
[----:B------:R-:W-:Y:S02]  /*13a0*/  ISETP.NE.OR P5, PT, R0, 0x2, !P5 ;  /* 0x000000020000780c */ /* 0x000fe40006fa5670 */
[----:B------:R-:W-:-:S06]  /*13b0*/  LOP3.LUT R2, R108, 0x1f, RZ, 0xc0, !PT ;  /* 0x0000001f6c027812 */ /* 0x000fcc00078ec0ff */
[----:B------:R-:W-:Y:S05]  /*13c0*/  BRA.U UP1, `(.L_x_17) ;  /* 0x0000001101807547 */ /* 0x000fea000b800000 */
[----:B------:R-:W1:Y:S01]  /*13d0*/  LDCU UR13, c[0x0][0x38c] ;  /* 0x00007180ff0d77ac */ /* 0x000e620008000800 */
[----:B------:R-:W2:Y:S01]  /*13e0*/  LDC R8, c[0x0][0x370] ;  /* 0x0000dc00ff087b82 */ /* 0x000ea20000000800 */
[----:B------:R-:W-:Y:S01]  /*13f0*/  PLOP3.LUT P1, PT, PT, PT, UP2, 0x80, 0x8 ;  /* 0x000000000008781c */ /* 0x000fe20003f2f028 */
[----:B------:R-:W-:Y:S01]  /*1400*/  IMAD.MOV.U32 R17, RZ, RZ, 0x1 ;  /* 0x00000001ff117424 */ /* 0x000fe200078e00ff */
[----:B------:R-:W-:Y:S01]  /*1410*/  ISETP.EQ.OR P4, PT, R2, RZ, P5 ;  /* 0x000000ff0200720c */ /* 0x000fe20002f82670 */
[----:B------:R-:W-:Y:S01]  /*1420*/  IMAD.MOV.U32 R16, RZ, RZ, RZ ;  /* 0x000000ffff107224 */ /* 0x000fe200078e00ff */
[----:B------:R-:W-:Y:S02]  /*1430*/  PLOP3.LUT P1, PT, P1, PT, PT, 0x8, 0x80 ;  /* 0x000000000080781c */ /* 0x000fe40000f2e170 */
[----:B------:R-:W-:Y:S01]  /*1440*/  CS2R R12, SRZ ;  /* 0x00000000000c7805 */ /* 0x000fe2000001ff00 */
[----:B------:R-:W-:Y:S01]  /*1450*/  IMAD.MOV.U32 R11, RZ, RZ, 0x1 ;  /* 0x00000001ff0b7424 */ /* 0x000fe200078e00ff */
[----:B------:R-:W4:Y:S01]  /*1460*/  LDC R0, c[0x0][0x374] ;  /* 0x0000dd00ff007b82 */ /* 0x000f220000000800 */
[----:B------:R-:W2:Y:S01]  /*1470*/  LDCU.64 UR22, c[0x0][0x348] ;  /* 0x00006900ff1677ac */ /* 0x000ea20008000a00 */
[----:B------:R-:W-:Y:S01]  /*1480*/  UMOV UR6, URZ ;  /* 0x000000ff00067c82 */ /* 0x000fe20008000000 */
[----:B-1----:R-:W-:-:S04]  /*1490*/  UIADD3 UR5, UPT, UPT, UR13, 0x7f, URZ ;  /* 0x0000007f0d057890 */ /* 0x002fc8000fffe0ff */
[----:B------:R-:W-:-:S04]  /*14a0*/  USHF.R.S32.HI UR4, URZ, 0x1f, UR5 ;  /* 0x0000001fff047899 */ /* 0x000fc80008011405 */
[----:B------:R-:W-:-:S04]  /*14b0*/  ULEA.HI UR4, UR4, UR5, URZ, 0x7 ;  /* 0x0000000504047291 */ /* 0x000fc8000f8f38ff */
[----:B------:R-:W-:Y:S02]  /*14c0*/  USHF.R.S32.HI UR15, URZ, 0x7, UR4 ;  /* 0x00000007ff0f7899 */ /* 0x000fe40008011404 */
[----:B------:R-:W-:Y:S02]  /*14d0*/  UIADD3 UR4, UPT, UPT, UR13, -0x1, URZ ;  /* 0xffffffff0d047890 */ /* 0x000fe4000fffe0ff */
[----:B------:R-:W-:Y:S02]  /*14e0*/  UISETP.LT.U32.AND UP0, UPT, UR15, 0x5, UPT ;  /* 0x000000050f00788c */ /* 0x000fe4000bf01070 */
[----:B------:R-:W-:Y:S02]  /*14f0*/  UISETP.GE.U32.AND UP1, UPT, UR4, -0xff, UPT ;  /* 0xffffff010400788c */ /* 0x000fe4000bf26070 */
[----:B------:R-:W-:Y:S02]  /*1500*/  USEL UR14, UR15, 0x5, UP0 ;  /* 0x000000050f0e7887 */ /* 0x000fe40008000000 */
[----:B------:R-:W-:-:S02]  /*1510*/  UIADD3 UR13, UPT, UPT, UR13, 0xfe, URZ ;  /* 0x000000fe0d0d7890 */ /* 0x000fc4000fffe0ff */
[----:B------:R-:W-:Y:S02]  /*1520*/  UIADD3 UR5, UPT, UPT, UR14, -0x1, URZ ;  /* 0xffffffff0e057890 */ /* 0x000fe4000fffe0ff */
[----:B------:R-:W-:-:S03]  /*1530*/  UIADD3 UR7, UPT, UPT, UR15, -UR14, URZ ;  /* 0x8000000e0f077290 */ /* 0x000fc6000fffe0ff */
[----:B------:R-:W-:-:S04]  /*1540*/  @UP1 UIADD3 UR5, UPT, UPT, UR14, URZ, URZ ;  /* 0x000000ff0e051290 */ /* 0x000fc8000fffe0ff */
[----:B--2---:R-:W-:-:S12]  /*1550*/  UIADD3 UR5, UPT, UPT, UR5, 0x1, URZ ;  /* 0x0000000105057890 */ /* 0x004fd8000fffe0ff */
.L_x_35:
[----:B------:R-:W-:Y:S01]  /*1560*/  UISETP.NE.AND UP0, UPT, UR37, URZ, UPT ;  /* 0x000000ff2500728c */ /* 0x000fe2000bf05270 */
[----:B------:R-:W1:Y:S08]  /*1570*/  S2UR UR37, SR_CgaCtaId ;  /* 0x00000000002579c3 */ /* 0x000e700000008800 */
[----:B------:R-:W-:Y:S05]  /*1580*/  BRA.U UP0, `(.L_x_18) ;  /* 0x0000000100347547 */ /* 0x000fea000b800000 */
[----:B------:R-:W2:Y:S01]  /*1590*/  S2R R2, SR_CgaCtaId ;  /* 0x0000000000027919 */ /* 0x000ea20000008800 */
[----:B------:R-:W-:-:S04]  /*15a0*/  MOV R3, 0x400 ;  /* 0x0000040000037802 */ /* 0x000fc80000000f00 */
[----:B--2---:R-:W-:Y:S02]  /*15b0*/  LEA R2, R2, R3, 0x18 ;  /* 0x0000000302027211 */ /* 0x004fe400078ec0ff */
[----:B------:R-:W-:-:S03]  /*15c0*/  SHF.L.U32 R3, R11, 0x1f, RZ ;  /* 0x0000001f0b037819 */ /* 0x000fc600000006ff */
[----:B------:R-:W-:-:S04]  /*15d0*/  IMAD R2, R12, 0x8, R2 ;  /* 0x000000080c027824 */ /* 0x000fc800078e0202 */
[----:B------:R-:W2:Y:S02]  /*15e0*/  SYNCS.PHASECHK.TRANS64.TRYWAIT P0, [R2+URZ+0x110], R3 ;  /* 0x00011003020075a7 */ /* 0x000ea400080011ff */
[----:B--2---:R-:W-:Y:S05]  /*15f0*/  @!P0 BRA `(.L_x_19) ;  /* 0x0000007800a88947 */ /* 0x004fea0003800000 */
.L_x_126:
[----:B------:R-:W-:Y:S01]  /*1600*/  VIADD R12, R12, 0x1 ;  /* 0x000000010c0c7836 */ /* 0x000fe20000000000 */
[----:B------:R2:W-:Y:S04]  /*1610*/  SYNCS.ARRIVE.TRANS64.A1T0 RZ, [R2+URZ+0x100], RZ ;  /* 0x000100ff02ff79a7 */ /* 0x0005e800081000ff */
[----:B------:R-:W-:-:S04]  /*1620*/  ISETP.NE.AND P0, PT, R12, 0x2, PT ;  /* 0x000000020c00780c */ /* 0x000fc80003f05270 */
[----:B------:R-:W-:Y:S02]  /*1630*/  SEL R12, R12, RZ, P0 ;  /* 0x000000ff0c0c7207 */ /* 0x000fe40000000000 */
[----:B--2---:R-:W-:-:S04]  /*1640*/  SEL R2, RZ, 0x1, P0 ;  /* 0x00000001ff027807 */ /* 0x004fc80000000000 */
[----:B------:R-:W-:-:S07]  /*1650*/  LOP3.LUT R11, R11, R2, RZ, 0x3c, !PT ;  /* 0x000000020b0b7212 */ /* 0x000fce00078e3cff */
.L_x_18:
[----:B------:R-:W-:Y:S01]  /*1660*/  UMOV UR4, 0x400 ;  /* 0x0000040000047882 */ /* 0x000fe20000000000 */
[----:B------:R-:W-:Y:S01]  /*1670*/  SHF.L.U32 R2, R17, 0x1f, RZ ;  /* 0x0000001f11027819 */ /* 0x000fe200000006ff */
[----:B-1----:R-:W-:Y:S01]  /*1680*/  ULEA UR4, UR37, UR4, 0x18 ;  /* 0x0000000425047291 */ /* 0x002fe2000f8ec0ff */
[----:B------:R-:W-:Y:S01]  /*1690*/  R2UR UR35, R15 ;  /* 0x000000000f2372ca */ /* 0x000fe200000e0000 */
[----:B------:R-:W-:Y:S01]  /*16a0*/  UISETP.GE.U32.AND UP0, UPT, UR13, 0xff, UPT ;  /* 0x000000ff0d00788c */ /* 0x000fe2000bf06070 */
[----:B------:R-:W-:Y:S01]  /*16b0*/  R2UR UR11, R14 ;  /* 0x000000000e0b72ca */ /* 0x000fe200000e0000 */
[----:B------:R-:W-:Y:S01]  /*16c0*/  ULEA UR8, UR6, UR4, 0x3 ;  /* 0x0000000406087291 */ /* 0x000fe2000f8e18ff */
[----:B------:R-:W-:-:S08]  /*16d0*/  UMOV UR24, URZ ;  /* 0x000000ff00187c82 */ /* 0x000fd00008000000 */
[----:B------:R1:W2:Y:S01]  /*16e0*/  SYNCS.PHASECHK.TRANS64.TRYWAIT P0, [UR8+0x28], R2 ;  /* 0x00002802ff0075a7 */ /* 0x0002a20008001108 */
[----:B------:R-:W-:Y:S02]  /*16f0*/  USHF.L.U32 UR35, UR35, 0x6, URZ ;  /* 0x0000000623237899 */ /* 0x000fe400080006ff */
[----:B------:R-:W-:Y:S01]  /*1700*/  USHF.L.U32 UR11, UR11, 0x8, URZ ;  /* 0x000000080b0b7899 */ /* 0x000fe200080006ff */
[----:B------:R-:W-:Y:S11]  /*1710*/  BRA.U !UP0, `(.L_x_20) ;  /* 0x0000000108a87547 */ /* 0x000ff6000b800000 */
[----:B------:R-:W-:Y:S01]  /*1720*/  UMOV UR16, URZ ;  /* 0x000000ff00107c82 */ /* 0x000fe20008000000 */
[----:B------:R-:W-:-:S05]  /*1730*/  UMOV UR17, UR6 ;  /* 0x0000000600117c82 */ /* 0x000fca0008000000 */
.L_x_25:
[----:B-1----:R-:W-:Y:S01]  /*1740*/  ULEA UR33, UR17, UR4, 0x3 ;  /* 0x0000000411217291 */ /* 0x002fe2000f8e18ff */
[----:B--2---:R-:W-:Y:S01]  /*1750*/  @!P5 MOV R3, 0xa000 ;  /* 0x0000a0000003d802 */ /* 0x004fe20000000f00 */
[----:B--2---:R-:W-:Y:S10]  /*1760*/  @P0 BRA `(.L_x_21) ;  /* 0x00000000000c0947 */ /* 0x004ff40003800000 */
[----:B------:R-:W-:-:S04]  /*1770*/  SHF.L.U32 R4, R17, 0x1f, RZ ;  /* 0x0000001f11047819 */ /* 0x000fc800000006ff */
[----:B------:R-:W2:Y:S02]  /*1780*/  SYNCS.PHASECHK.TRANS64.TRYWAIT P0, [UR33+0x28], R4 ;  /* 0x00002804ff0075a7 */ /* 0x000ea40008001121 */
[----:B--2---:R-:W-:Y:S05]  /*1790*/  @!P0 BRA `(.L_x_22) ;  /* 0x0000007800548947 */ /* 0x004fea0003800000 */
.L_x_21:
[----:B------:R2:W-:Y:S01]  /*17a0*/  @!P5 SYNCS.ARRIVE.TRANS64 RZ, [UR33], R3 ;  /* 0x00000003ffffd9a7 */ /* 0x0005e20008000021 */
[----:B------:R-:W-:Y:S04]  /*17b0*/  BSSY.RECONVERGENT B0, `(.L_x_23) ;  /* 0x0000003000007945 */ /* 0x000fe80003800200 */
[----:B------:R-:W-:Y:S05]  /*17c0*/  @P4 BRA `(.L_x_24) ;  /* 0x0000000000044947 */ /* 0x000fea0003800000 */
[----:B------:R-:W-:Y:S05]  /*17d0*/  BPT.TRAP 0x1 ;  /* 0x000000040000795c */ /* 0x000fea0000300000 */
.L_x_24:
[----:B------:R-:W-:Y:S05]  /*17e0*/  BSYNC.RECONVERGENT B0 ;  /* 0x0000000000007941 */ /* 0x000fea0003800200 */
.L_x_23:
[----:B------:R-:W-:Y:S02]  /*17f0*/  UIADD3 UR6, UPT, UPT, UR17, 0x1, URZ ;  /* 0x0000000111067890 */ /* 0x000fe4000fffe0ff */
[----:B------:R-:W-:Y:S02]  /*1800*/  ULEA UR32, UR17, UR4, 0xd ;  /* 0x0000000411207291 */ /* 0x000fe4000f8e68ff */
[----:B------:R-:W-:Y:S02]  /*1810*/  UISETP.NE.AND UP0, UPT, UR6, 0x5, UPT ;  /* 0x000000050600788c */ /* 0x000fe4000bf05270 */
[----:B------:R-:W-:Y:S02]  /*1820*/  UIADD3 UR26, UP1, UPT, UR22, 0x80, URZ ;  /* 0x00000080161a7890 */ /* 0x000fe4000ff3e0ff */
[----:B------:R-:W-:Y:S02]  /*1830*/  USEL UR9, URZ, 0x1, UP0 ;  /* 0x00000001ff097887 */ /* 0x000fe40008000000 */
[----:B------:R-:W-:-:S02]  /*1840*/  USEL UR6, UR6, URZ, UP0 ;  /* 0x000000ff06067287 */ /* 0x000fc40008000000 */
[----:B------:R-:W-:Y:S02]  /*1850*/  UIADD3 UR20, UP0, UPT, UR22, 0x180, URZ ;  /* 0x0000018016147890 */ /* 0x000fe4000ff1e0ff */
[----:B------:R-:W-:Y:S01]  /*1860*/  ULEA UR8, UR6, UR4, 0x3 ;  /* 0x0000000406087291 */ /* 0x000fe2000f8e18ff */
[----:B------:R-:W-:Y:S01]  /*1870*/  LOP3.LUT R17, R17, UR9, RZ, 0x3c, !PT ;  /* 0x0000000911117c12 */ /* 0x000fe2000f8e3cff */
[----:B------:R-:W-:Y:S02]  /*1880*/  USHF.L.U32 UR34, UR16, 0x7, URZ ;  /* 0x0000000710227899 */ /* 0x000fe400080006ff */
[----:B------:R-:W-:Y:S01]  /*1890*/  UIADD3.X UR27, UPT, UPT, URZ, UR23, URZ, UP1, !UPT ;  /* 0x00000017ff1b7290 */ /* 0x000fe20008ffe4ff */
[----:B-1----:R-:W-:Y:S01]  /*18a0*/  SHF.L.U32 R2, R17, 0x1f, RZ ;  /* 0x0000001f11027819 */ /* 0x002fe200000006ff */
[----:B------:R-:W-:Y:S02]  /*18b0*/  UIADD3 UR32, UPT, UPT, UR32, 0x6400, URZ ;  /* 0x0000640020207890 */ /* 0x000fe4000fffe0ff */
[----:B------:R-:W-:Y:S01]  /*18c0*/  UIADD3.X UR21, UPT, UPT, URZ, UR23, URZ, UP0, !UPT ;  /* 0x00000017ff157290 */ /* 0x000fe200087fe4ff */
[----:B------:R1:W1:Y:S01]  /*18d0*/  SYNCS.PHASECHK.TRANS64.TRYWAIT P0, [UR8+0x28], R2 ;  /* 0x00002802ff0075a7 */ /* 0x0002620008001108 */
[----:B------:R-:W-:Y:S01]  /*18e0*/  ULEA UR8, UR17, UR4, 0xf ;  /* 0x0000000411087291 */ /* 0x000fe2000f8e78ff */
[----:B------:R-:W-:Y:S01]  /*18f0*/  UMOV UR18, 0x0 ;  /* 0x0000000000127882 */ /* 0x000fe20000000000 */
[----:B------:R-:W-:-:S02]  /*1900*/  UMOV UR19, 0x10000000 ;  /* 0x1000000000137882 */ /* 0x000fc40000000000 */
[----:B------:R-:W-:Y:S01]  /*1910*/  UIADD3 UR8, UPT, UPT, UR8, 0x10400, URZ ;  /* 0x0001040008087890 */ /* 0x000fe2000fffe0ff */
[----:B------:R1:W-:Y:S01]  /*1920*/  UTMALDG.3D [UR32], [UR26], desc[UR18] ;  /* 0x000012201a0075b4 */ /* 0x0003e20008011000 */
[----:B------:R-:W-:Y:S01]  /*1930*/  UMOV UR12, UR36 ;  /* 0x00000024000c7c82 */ /* 0x000fe20008000000 */
[----:B------:R-:W-:Y:S01]  /*1940*/  UMOV UR9, UR33 ;  /* 0x0000002100097c82 */ /* 0x000fe20008000000 */
[----:B------:R-:W-:Y:S01]  /*1950*/  UMOV UR10, UR34 ;  /* 0x00000022000a7c82 */ /* 0x000fe20008000000 */
[----:B------:R-:W-:Y:S01]  /*1960*/  UIADD3 UR16, UPT, UPT, UR16, 0x1, URZ ;  /* 0x0000000110107890 */ /* 0x000fe2000fffe0ff */
[----:B------:R-:W-:Y:S01]  /*1970*/  UMOV UR24, UR5 ;  /* 0x0000000500187c82 */ /* 0x000fe20008000000 */
[----:B------:R-:W-:Y:S02]  /*1980*/  UMOV UR17, UR6 ;  /* 0x0000000600117c82 */ /* 0x000fe40008000000 */
[----:B------:R1:W-:Y:S01]  /*1990*/  UTMALDG.3D [UR8], [UR20], desc[UR18] ;  /* 0x00001208140075b4 */ /* 0x0003e20008011000 */
[----:B------:R-:W-:-:S09]  /*19a0*/  UISETP.NE.AND UP0, UPT, UR16, UR5, UPT ;  /* 0x000000051000728c */ /* 0x000fd2000bf05270 */
[----:B------:R-:W-:Y:S05]  /*19b0*/  BRA.U UP0, `(.L_x_25) ;  /* 0xfffffffd00607547 */ /* 0x000fea000b83ffff */
.L_x_20:
[----:B-1----:R-:W-:Y:S01]  /*19c0*/  ULEA UR8, UR6, UR4, 0x3 ;  /* 0x0000000406087291 */ /* 0x002fe2000f8e18ff */
[----:B------:R-:W-:Y:S01]  /*19d0*/  SHF.L.U32 R2, R17, 0x1f, RZ ;  /* 0x0000001f11027819 */ /* 0x000fe200000006ff */
[----:B------:R-:W-:Y:S01]  /*19e0*/  @!P1 SYNCS.ARRIVE.TRANS64.A1T0 RZ, [UR4+0x98], RZ ;  /* 0x000098ffffff99a7 */ /* 0x000fe20008100004 */
[----:B------:R-:W-:-:S06]  /*19f0*/  UISETP.GT.AND UP0, UPT, UR15, UR14, UPT ;  /* 0x0000000e0f00728c */ /* 0x000fcc000bf04270 */
[----:B--2---:R1:W2:Y:S03]  /*1a00*/  SYNCS.PHASECHK.TRANS64.TRYWAIT P0, [UR8+0x28], R2 ;  /* 0x00002802ff0075a7 */ /* 0x0042a60008001108 */
[----:B------:R-:W-:Y:S05]  /*1a10*/  BRA.U !UP0, `(.L_x_26) ;  /* 0x0000000108ac7547 */ /* 0x000fea000b800000 */
[----:B------:R-:W-:Y:S01]  /*1a20*/  UIADD3 UR21, UPT, UPT, UR7, UR24, URZ ;  /* 0x0000001807157290 */ /* 0x000fe2000fffe0ff */
[----:B------:R-:W-:-:S11]  /*1a30*/  UMOV UR25, UR6 ;  /* 0x0000000600197c82 */ /* 0x000fd60008000000 */
.L_x_31:
[----:B-1----:R-:W-:Y:S01]  /*1a40*/  ULEA UR17, UR25, UR4, 0x3 ;  /* 0x0000000419117291 */ /* 0x002fe2000f8e18ff */
[----:B--2---:R-:W-:Y:S01]  /*1a50*/  @!P5 MOV R3, 0xa000 ;  /* 0x0000a0000003d802 */ /* 0x004fe20000000f00 */
[----:B--2---:R-:W-:Y:S10]  /*1a60*/  @P0 BRA `(.L_x_27) ;  /* 0x00000000000c0947 */ /* 0x004ff40003800000 */
[----:B------:R-:W-:-:S04]  /*1a70*/  SHF.L.U32 R4, R17, 0x1f, RZ ;  /* 0x0000001f11047819 */ /* 0x000fc800000006ff */
[----:B------:R-:W2:Y:S02]  /*1a80*/  SYNCS.PHASECHK.TRANS64.TRYWAIT P0, [UR17+0x28], R4 ;  /* 0x00002804ff0075a7 */ /* 0x000ea40008001111 */
[----:B--2---:R-:W-:Y:S05]  /*1a90*/  @!P0 BRA `(.L_x_28) ;  /* 0x0000007400ac8947 */ /* 0x004fea0003800000 */
.L_x_27:
[----:B------:R2:W-:Y:S01]  /*1aa0*/  @!P5 SYNCS.ARRIVE.TRANS64 RZ, [UR17], R3 ;  /* 0x00000003ffffd9a7 */ /* 0x0005e20008000011 */
[----:B------:R-:W-:Y:S04]  /*1ab0*/  BSSY.RECONVERGENT B0, `(.L_x_29) ;  /* 0x0000003000007945 */ /* 0x000fe80003800200 */
[----:B------:R-:W-:Y:S05]  /*1ac0*/  @P4 BRA `(.L_x_30) ;  /* 0x0000000000044947 */ /* 0x000fea0003800000 */
[----:B------:R-:W-:Y:S05]  /*1ad0*/  BPT.TRAP 0x1 ;  /* 0x000000040000795c */ /* 0x000fea0000300000 */
.L_x_30:
[----:B------:R-:W-:Y:S05]  /*1ae0*/  BSYNC.RECONVERGENT B0 ;  /* 0x0000000000007941 */ /* 0x000fea0003800200 */
.L_x_29:
        /* <DEDUP_REMOVED lines=10> */
[----:B------:R-:W-:Y:S01]  /*1b90*/  UIADD3 UR16, UPT, UPT, UR16, 0x6400, URZ ;  /* 0x0000640010107890 */ /* 0x000fe2000fffe0ff */
[----:B-1----:R-:W-:Y:S01]  /*1ba0*/  SHF.L.U32 R2, R17, 0x1f, RZ ;  /* 0x0000001f11027819 */ /* 0x002fe200000006ff */
[----:B------:R-:W-:Y:S02]  /*1bb0*/  UIADD3.X UR31, UPT, UPT, URZ, UR23, URZ, UP1, !UPT ;  /* 0x00000017ff1f7290 */ /* 0x000fe40008ffe4ff */
[----:B------:R-:W-:Y:S01]  /*1bc0*/  UIADD3.X UR29, UPT, UPT, URZ, UR23, URZ, UP0, !UPT ;  /* 0x00000017ff1d7290 */ /* 0x000fe200087fe4ff */
[----:B------:R1:W1:Y:S01]  /*1bd0*/  SYNCS.PHASECHK.TRANS64.TRYWAIT P0, [UR8+0x28], R2 ;  /* 0x00002802ff0075a7 */ /* 0x0002620008001108 */
[----:B------:R-:W-:Y:S01]  /*1be0*/  ULEA UR8, UR25, UR4, 0xf ;  /* 0x0000000419087291 */ /* 0x000fe2000f8e78ff */
[----:B------:R-:W-:Y:S01]  /*1bf0*/  UMOV UR26, 0x0 ;  /* 0x00000000001a7882 */ /* 0x000fe20000000000 */
[----:B------:R-:W-:-:S02]  /*1c00*/  UMOV UR27, 0x10000000 ;  /* 0x10000000001b7882 */ /* 0x000fc40000000000 */
[----:B------:R-:W-:Y:S01]  /*1c10*/  UIADD3 UR8, UPT, UPT, UR8, 0x10400, URZ ;  /* 0x0001040008087890 */ /* 0x000fe2000fffe0ff */
[----:B------:R-:W-:Y:S01]  /*1c20*/  UMOV UR19, UR35 ;  /* 0x0000002300137c82 */ /* 0x000fe20008000000 */
[----:B------:R-:W-:Y:S01]  /*1c30*/  UMOV UR20, UR36 ;  /* 0x0000002400147c82 */ /* 0x000fe20008000000 */
[----:B------:R-:W-:Y:S01]  /*1c40*/  UMOV UR12, UR36 ;  /* 0x00000024000c7c82 */ /* 0x000fe20008000000 */
[----:B------:R-:W-:Y:S01]  /*1c50*/  UMOV UR9, UR17 ;  /* 0x0000001100097c82 */ /* 0x000fe20008000000 */
[----:B------:R-:W-:Y:S01]  /*1c60*/  UMOV UR10, UR18 ;  /* 0x00000012000a7c82 */ /* 0x000fe20008000000 */
[----:B------:R1:W-:Y:S01]  /*1c70*/  UTMALDG.3D [UR16], [UR30], desc[UR26] ;  /* 0x00001a101e0075b4 */ /* 0x0003e20008011000 */
[----:B------:R-:W-:Y:S01]  /*1c80*/  UIADD3 UR24, UPT, UPT, UR24, 0x1, URZ ;  /* 0x0000000118187890 */ /* 0x000fe2000fffe0ff */
[----:B------:R-:W-:-:S03]  /*1c90*/  UMOV UR25, UR6 ;  /* 0x0000000600197c82 */ /* 0x000fc60008000000 */
[----:B------:R-:W-:Y:S01]  /*1ca0*/  UISETP.NE.AND UP0, UPT, UR24, UR21, UPT ;  /* 0x000000151800728c */ /* 0x000fe2000bf05270 */
[----:B------:R1:W-:Y:S08]  /*1cb0*/  UTMALDG.3D [UR8], [UR28], desc[UR26] ;  /* 0x00001a081c0075b4 */ /* 0x0003f00008011000 */
[----:B------:R-:W-:Y:S05]  /*1cc0*/  BRA.U UP0, `(.L_x_31) ;  /* 0xfffffffd005c7547 */ /* 0x000fea000b83ffff */
.L_x_26:
[C---:B-1----:R-:W-:Y:S01]  /*1cd0*/  LEA R2, R16.reuse, UR4, 0x3 ;  /* 0x0000000410027c11 */ /* 0x042fe2000f8e18ff */
[----:B------:R-:W-:Y:S01]  /*1ce0*/  NOP ;  /* 0x0000000000007918 */ /* 0x000fe20000000000 */
[----:B--2---:R-:W-:Y:S02]  /*1cf0*/  SHF.L.U32 R3, R13, 0x1f, RZ ;  /* 0x0000001f0d037819 */ /* 0x004fe400000006ff */
[----:B------:R-:W-:Y:S02]  /*1d00*/  LEA R4, R16, UR4, 0x4 ;  /* 0x0000000410047c11 */ /* 0x000fe4000f8e20ff */
[----:B------:R-:W1:Y:S02]  /*1d10*/  SYNCS.PHASECHK.TRANS64.TRYWAIT P0, [R2+URZ+0xa0], R3 ;  /* 0x0000a003020075a7 */ /* 0x000e6400080011ff */
[----:B-1----:R-:W-:Y:S05]  /*1d20*/  @!P0 BRA `(.L_x_32) ;  /* 0x0000007400208947 */ /* 0x002fea0003800000 */
.L_x_129:
[----:B------:R-:W2:Y:S01]  /*1d30*/  LDS.128 R4, [R4+0x130] ;  /* 0x0001300004047984 */ /* 0x000ea20000000c00 */
[----:B---3--:R-:W-:Y:S01]  /*1d40*/  ISETP.GE.AND P0, PT, R40, 0x1, PT ;  /* 0x000000012800780c */ /* 0x008fe20003f06270 */
[----:B-1----:R-:W-:Y:S01]  /*1d50*/  VIADD R2, R2, 0xb0 ;  /* 0x000000b002027836 */ /* 0x002fe20000000000 */
[----:B------:R-:W-:Y:S01]  /*1d60*/  @!PT LDS RZ, [RZ] ;  /* 0x00000000fffff984 */ /* 0x000fe20000000800 */
[----:B------:R-:W-:Y:S01]  /*1d70*/  @!PT LDS RZ, [RZ] ;  /* 0x00000000fffff984 */ /* 0x000fe20000000800 */
[----:B------:R-:W-:Y:S01]  /*1d80*/  @!PT LDS RZ, [RZ] ;  /* 0x00000000fffff984 */ /* 0x000fe20000000800 */
[----:B------:R-:W-:Y:S01]  /*1d90*/  @!PT LDS RZ, [RZ] ;  /* 0x00000000fffff984 */ /* 0x000fe20000000800 */
[----:B------:R1:W-:Y:S06]  /*1da0*/  MEMBAR.ALL.CTA ;  /* 0x0000000000007992 */ /* 0x0003ec0000008000 */
[----:B-1----:R-:W1:Y:S01]  /*1db0*/  FENCE.VIEW.ASYNC.S ;  /* 0x00000000000073c6 */ /* 0x002e620000000000 */
[----:B------:R-:W-:-:S04]  /*1dc0*/  PRMT R2, RZ, 0x654, R2 ;  /* 0x00000654ff027816 */ /* 0x000fc80000000002 */
[----:B-1----:R1:W-:Y:S01]  /*1dd0*/  SYNCS.ARRIVE.TRANS64.RED.A1T0 RZ, [R2+URZ], RZ ;  /* 0x000000ff02ff79a7 */ /* 0x0023e200081004ff */
[----:B--2---:R-:W-:-:S13]  /*1de0*/  LOP3.LUT P2, RZ, R6, 0x1, RZ, 0xc0, !PT ;  /* 0x0000000106ff7812 */ /* 0x004fda000784c0ff */
[----:B------:R-:W-:Y:S01]  /*1df0*/  @P2 SHF.R.U32.HI R3, RZ, 0x10, R5 ;  /* 0x00000010ff032819 */ /* 0x000fe20000011605 */
[----:B------:R-:W-:Y:S01]  /*1e00*/  VOTEU.ANY UP0, P2 ;  /* 0x0000000000ff7886 */ /* 0x000fe20001000100 */
[----:B------:R-:W-:Y:S02]  /*1e10*/  @P2 MOV R10, R4 ;  /* 0x00000004000a2202 */ /* 0x000fe40000000f00 */
[----:B------:R-:W-:Y:S02]  /*1e20*/  @P2 R2UR.BROADCAST UR8, R3 ;  /* 0x00000000030822ca */ /* 0x000fe400008e0000 */
[----:B------:R-:W-:-:S11]  /*1e30*/  @P2 LOP3.LUT R9, R5, 0xffff, RZ, 0xc0, !PT ;  /* 0x0000ffff05092812 */ /* 0x000fd600078ec0ff */
[----:B------:R-:W-:Y:S01]  /*1e40*/  @UP0 UMOV UR36, UR8 ;  /* 0x0000000800240c82 */ /* 0x000fe20008000000 */
[----:B-1----:R-:W-:Y:S05]  /*1e50*/  @!P0 BRA `(.L_x_33) ;  /* 0x0000000000b88947 */ /* 0x002fea0003800000 */
[----:B------:R-:W4:Y:S01]  /*1e60*/  LDC.64 R4, c[0x0][0xb18] ;  /* 0x0002c600ff047b82 */ /* 0x000f220000000a00 */
[----:B------:R-:W-:-:S07]  /*1e70*/  ISETP.NE.AND P3, PT, R40, 0x1, PT ;  /* 0x000000012800780c */ /* 0x000fce0003f65270 */
[----:B------:R-:W1:Y:S08]  /*1e80*/  LDC.64 R6, c[0x0][0xb10] ;  /* 0x0002c400ff067b82 */ /* 0x000e700000000a00 */
[----:B------:R-:W2:Y:S08]  /*1e90*/  LDC R14, c[0x0][0xb20] ;  /* 0x0002c800ff0e7b82 */ /* 0x000eb00000000800 */
[----:B------:R-:W3:Y:S01]  /*1ea0*/  LDC R15, c[0x0][0xb0c] ;  /* 0x0002c300ff0f7b82 */ /* 0x000ee20000000800 */
[----:B----4-:R-:W-:Y:S01]  /*1eb0*/  IMAD.HI.U32 R19, R0, R5, RZ ;  /* 0x0000000500137227 */ /* 0x010fe200078e00ff */
[----:B------:R-:W-:-:S03]  /*1ec0*/  ISETP.NE.AND P0, PT, R4, 0x1, PT ;  /* 0x000000010400780c */ /* 0x000fc60003f05270 */
[----:B------:R-:W-:-:S03]  /*1ed0*/  IMAD.HI.U32 R5, R9, R5, RZ ;  /* 0x0000000509057227 */ /* 0x000fc600078e00ff */
[----:B------:R-:W4:Y:S01]  /*1ee0*/  LDC.64 R2, c[0x0][0xb28] ;  /* 0x0002ca00ff027b82 */ /* 0x000f220000000a00 */
[----:B-1----:R-:W-:-:S04]  /*1ef0*/  IMAD.HI.U32 R20, R8, R6, RZ ;  /* 0x0000000608147227 */ /* 0x002fc800078e00ff */
[----:B------:R-:W-:Y:S01]  /*1f00*/  IMAD.HI.U32 R21, R10, R6, RZ ;  /* 0x000000060a157227 */ /* 0x000fe200078e00ff */
[----:B------:R-:W-:Y:S02]  /*1f10*/  SHF.R.U32.HI R20, RZ, R7, R20 ;  /* 0x00000007ff147219 */ /* 0x000fe40000011614 */
[-C--:B--2---:R-:W-:Y:S02]  /*1f20*/  SHF.R.U32.HI R19, RZ, R14.reuse, R19 ;  /* 0x0000000eff137219 */ /* 0x084fe40000011613 */
[----:B------:R-:W-:Y:S02]  /*1f30*/  SHF.R.U32.HI R5, RZ, R14, R5 ;  /* 0x0000000eff057219 */ /* 0x000fe40000011605 */
[----:B------:R-:W-:Y:S02]  /*1f40*/  SEL R19, R0, R19, !P0 ;  /* 0x0000001300137207 */ /* 0x000fe40004000000 */
[----:B------:R-:W-:Y:S02]  /*1f50*/  SHF.R.U32.HI R21, RZ, R7, R21 ;  /* 0x00000007ff157219 */ /* 0x000fe40000011615 */
[----:B---3--:R-:W-:-:S02]  /*1f60*/  ISETP.NE.AND P1, PT, R15, 0x1, PT ;  /* 0x000000010f00780c */ /* 0x008fc40003f25270 */
[----:B------:R-:W-:Y:S02]  /*1f70*/  SEL R5, R9, R5, !P0 ;  /* 0x0000000509057207 */ /* 0x000fe40004000000 */
[----:B------:R-:W-:Y:S02]  /*1f80*/  SEL R20, R8, R20, !P1 ;  /* 0x0000001408147207 */ /* 0x000fe40004800000 */
[----:B------:R-:W-:Y:S01]  /*1f90*/  SEL R21, R10, R21, !P1 ;  /* 0x000000150a157207 */ /* 0x000fe20004800000 */
[----:B----4-:R-:W-:-:S04]  /*1fa0*/  IMAD.HI.U32 R18, R19, R2, RZ ;  /* 0x0000000213127227 */ /* 0x010fc800078e00ff */
        /* <DEDUP_REMOVED lines=10> */
[----:B------:R-:W-:-:S04]  /*2050*/  @!P0 IMAD.HI.U32 R7, R21, R2, RZ ;  /* 0x0000000215078227 */ /* 0x000fc800078e00ff */
[----:B------:R-:W-:Y:S01]  /*2060*/  IMAD.MOV R2, RZ, RZ, -R6 ;  /* 0x000000ffff027224 */ /* 0x000fe200078e0a06 */
[----:B------:R-:W-:Y:S02]  /*2070*/  @!P0 SHF.R.U32.HI R3, RZ, R3, R7 ;  /* 0x00000003ff038219 */ /* 0x000fe40000011607 */
[----:B------:R-:W-:Y:S01]  /*2080*/  IADD3 R7, PT, PT, -R5, RZ, RZ ;  /* 0x000000ff05077210 */ /* 0x000fe20007ffe1ff */
[----:B------:R-:W-:Y:S01]  /*2090*/  IMAD R2, R40, R2, R5 ;  /* 0x0000000228027224 */ /* 0x000fe200078e0205 */
        /* <DEDUP_REMOVED lines=10> */
.L_x_33:
[----:B------:R-:W1:Y:S02]  /*2140*/  LDCU UR8, c[0x0][0xb30] ;  /* 0x00016600ff0877ac */ /* 0x000e640008000800 */
[----:B-1----:R-:W-:-:S09]  /*2150*/  UISETP.NE.AND UP0, UPT, UR8, 0x1, UPT ;  /* 0x000000010800788c */ /* 0x002fd2000bf05270 */
[----:B------:R-:W-:Y:S05]  /*2160*/  BRA.U UP0, `(.L_x_34) ;  /* 0x0000000100407547 */ /* 0x000fea000b800000 */
[----:B------:R-:W1:Y:S08]  /*2170*/  LDC.64 R4, c[0x0][0xb10] ;  /* 0x0002c400ff047b82 */ /* 0x000e700000000a00 */
[----:B------:R-:W2:Y:S08]  /*2180*/  LDC.64 R2, c[0x0][0xb18] ;  /* 0x0002c600ff027b82 */ /* 0x000eb00000000a00 */
[----:B------:R-:W3:Y:S08]  /*2190*/  LDC R6, c[0x0][0xb20] ;  /* 0x0002c800ff067b82 */ /* 0x000ef00000000800 */
[----:B------:R-:W4:Y:S01]  /*21a0*/  LDC R7, c[0x0][0xb0c] ;  /* 0x0002c300ff077b82 */ /* 0x000f220000000800 */
[----:B-1----:R-:W-:-:S05]  /*21b0*/  IMAD.HI.U32 R4, R10, R4, RZ ;  /* 0x000000040a047227 */ /* 0x002fca00078e00ff */
[----:B------:R-:W-:Y:S01]  /*21c0*/  SHF.R.U32.HI R4, RZ, R5, R4 ;  /* 0x00000005ff047219 */ /* 0x000fe20000011604 */
[----:B--2---:R-:W-:Y:S01]  /*21d0*/  IMAD.HI.U32 R3, R9, R3, RZ ;  /* 0x0000000309037227 */ /* 0x004fe200078e00ff */
[----:B------:R-:W-:-:S04]  /*21e0*/  ISETP.NE.AND P0, PT, R2, 0x1, PT ;  /* 0x000000010200780c */ /* 0x000fc80003f05270 */
[----:B---3--:R-:W-:-:S04]  /*21f0*/  SHF.R.U32.HI R3, RZ, R6, R3 ;  /* 0x00000006ff037219 */ /* 0x008fc80000011603 */
[----:B------:R-:W-:Y:S02]  /*2200*/  SEL R3, R9, R3, !P0 ;  /* 0x0000000309037207 */ /* 0x000fe40004000000 */
[----:B----4-:R-:W-:-:S04]  /*2210*/  ISETP.NE.AND P1, PT, R7, 0x1, PT ;  /* 0x000000010700780c */ /* 0x010fc80003f25270 */
[----:B------:R-:W-:-:S05]  /*2220*/  SEL R4, R10, R4, !P1 ;  /* 0x000000040a047207 */ /* 0x000fca0004800000 */
[----:B------:R-:W-:Y:S02]  /*2230*/  IMAD.IADD R5, R3, 0x1, -R4 ;  /* 0x0000000103057824 */ /* 0x000fe400078e0a04 */
[----:B------:R-:W-:Y:S02]  /*2240*/  IMAD.IADD R3, R4, 0x1, -R3 ;  /* 0x0000000104037824 */ /* 0x000fe400078e0a03 */
[----:B------:R-:W-:Y:S02]  /*2250*/  IMAD R10, R5, R7, R10 ;  /* 0x00000007050a7224 */ /* 0x000fe400078e020a */
[----:B------:R-:W-:-:S07]  /*2260*/  IMAD R9, R3, R2, R9 ;  /* 0x0000000203097224 */ /* 0x000fce00078e0209 */
.L_x_34:
[----:B------:R-:W-:Y:S01]  /*2270*/  VIADD R16, R16, 0x1 ;  /* 0x0000000110107836 */ /* 0x000fe20000000000 */
[----:B------:R-:W-:Y:S01]  /*2280*/  PLOP3.LUT P1, PT, PT, PT, PT, 0x80, 0x8 ;  /* 0x000000000008781c */ /* 0x000fe20003f2f070 */
[----:B------:R-:W-:Y:S02]  /*2290*/  IMAD.IADD R15, R10, 0x1, R95 ;  /* 0x000000010a0f7824 */ /* 0x000fe400078e025f */
[----:B------:R-:W-:Y:S01]  /*22a0*/  IMAD.IADD R14, R9, 0x1, R94 ;  /* 0x00000001090e7824 */ /* 0x000fe200078e025e */
[----:B------:R-:W-:-:S04]  /*22b0*/  ISETP.NE.AND P0, PT, R16, 0x2, PT ;  /* 0x000000021000780c */ /* 0x000fc80003f05270 */
[----:B------:R-:W-:Y:S02]  /*22c0*/  SEL R2, RZ, 0x1, P0 ;  /* 0x00000001ff027807 */ /* 0x000fe40000000000 */
[----:B------:R-:W-:Y:S02]  /*22d0*/  SEL R16, R16, RZ, P0 ;  /* 0x000000ff10107207 */ /* 0x000fe40000000000 */
[----:B------:R-:W-:Y:S01]  /*22e0*/  LOP3.LUT R13, R13, R2, RZ, 0x3c, !PT ;  /* 0x000000020d0d7212 */ /* 0x000fe200078e3cff */
[----:B------:R-:W-:Y:S06]  /*22f0*/  @P2 BRA `(.L_x_35) ;  /* 0xfffffff000982947 */ /* 0x000fec000383ffff */
[----:B------:R-:W-:Y:S01]  /*2300*/  UIADD3 UR4, UPT, UPT, UR4, 0x28, URZ ;  /* 0x0000002804047890 */ /* 0x000fe2000fffe0ff */
[----:B------:R-:W-:-:S03]  /*2310*/  SHF.L.U32 R2, R17, 0x1f, RZ ;  /* 0x0000001f11027819 */ /* 0x000fc600000006ff */
[----:B------:R-:W-:-:S09]  /*2320*/  ULEA UR5, UR6, UR4, 0x3 ;  /* 0x0000000406057291 */ /* 0x000fd2000f8e18ff */
[----:B------:R-:W1:Y:S02]  /*2330*/  SYNCS.PHASECHK.TRANS64.TRYWAIT P0, [UR5], R2 ;  /* 0x00000002ff0075a7 */ /* 0x000e640008001105 */
[----:B-1----:R-:W-:Y:S05]  /*2340*/  @!P0 BRA `(.L_x_36) ;  /* 0x0000006c00ac8947 */ /* 0x002fea0003800000 */
.L_x_131:
[----:B------:R-:W-:-:S04]  /*2350*/  UIADD3 UR6, UPT, UPT, UR6, 0x1, URZ ;  /* 0x0000000106067890 */ /* 0x000fc8000fffe0ff */
[----:B------:R-:W-:-:S04]  /*2360*/  UISETP.NE.AND UP0, UPT, UR6, 0x5, UPT ;  /* 0x000000050600788c */ /* 0x000fc8000bf05270 */
[----:B------:R-:W-:Y:S02]  /*2370*/  USEL UR7, URZ, 0x1, UP0 ;  /* 0x00000001ff077887 */ /* 0x000fe40008000000 */
[----:B------:R-:W-:-:S04]  /*2380*/  USEL UR6, UR6, URZ, UP0 ;  /* 0x000000ff06067287 */ /* 0x000fc80008000000 */
[----:B------:R-:W-:Y:S01]  /*2390*/  ULEA UR5, UR6, UR4, 0x3 ;  /* 0x0000000406057291 */ /* 0x000fe2000f8e18ff */
[----:B-1----:R-:W-:-:S04]  /*23a0*/  LOP3.LUT R2, R17, UR7, RZ, 0x3c, !PT ;  /* 0x0000000711027c12 */ /* 0x002fc8000f8e3cff */
[----:B------:R-:W-:-:S04]  /*23b0*/  SHF.L.U32 R3, R2, 0x1f, RZ ;  /* 0x0000001f02037819 */ /* 0x000fc800000006ff */
[----:B------:R-:W1:Y:S02]  /*23c0*/  SYNCS.PHASECHK.TRANS64.TRYWAIT P0, [UR5], R3 ;  /* 0x00000003ff0075a7 */ /* 0x000e640008001105 */
[----:B-1----:R-:W-:Y:S05]  /*23d0*/  @!P0 BRA `(.L_x_37) ;  /* 0x0000006c00a08947 */ /* 0x002fea0003800000 */
.L_x_133:
[----:B------:R-:W-:-:S04]  /*23e0*/  UIADD3 UR6, UPT, UPT, UR6, 0x1, URZ ;  /* 0x0000000106067890 */ /* 0x000fc8000fffe0ff */
[----:B------:R-:W-:-:S04]  /*23f0*/  UISETP.NE.AND UP0, UPT, UR6, 0x5, UPT ;  /* 0x000000050600788c */ /* 0x000fc8000bf05270 */
[----:B------:R-:W-:Y:S02]  /*2400*/  USEL UR7, URZ, 0x1, UP0 ;  /* 0x00000001ff077887 */ /* 0x000fe40008000000 */
[----:B------:R-:W-:-:S04]  /*2410*/  USEL UR6, UR6, URZ, UP0 ;  /* 0x000000ff06067287 */ /* 0x000fc80008000000 */
[----:B------:R-:W-:Y:S01]  /*2420*/  ULEA UR5, UR6, UR4, 0x3 ;  /* 0x0000000406057291 */ /* 0x000fe2000f8e18ff */
[----:B------:R-:W-:-:S04]  /*2430*/  LOP3.LUT R2, R2, UR7, RZ, 0x3c, !PT ;  /* 0x0000000702027c12 */ /* 0x000fc8000f8e3cff */
[----:B-1----:R-:W-:-:S04]  /*2440*/  SHF.L.U32 R3, R2, 0x1f, RZ ;  /* 0x0000001f02037819 */ /* 0x002fc800000006ff */
[----:B------:R-:W1:Y:S02]  /*2450*/  SYNCS.PHASECHK.TRANS64.TRYWAIT P0, [UR5], R3 ;  /* 0x00000003ff0075a7 */ /* 0x000e640008001105 */
[----:B-1----:R-:W-:Y:S05]  /*2460*/  @!P0 BRA `(.L_x_38) ;  /* 0x0000006c00948947 */ /* 0x002fea0003800000 */
.L_x_135:
        /* <DEDUP_REMOVED lines=9> */
.L_x_137:
[----:B------:R-:W-:-:S04]  /*2500*/  UIADD3 UR6, UPT, UPT, UR6, 0x1, URZ ;  /* 0x0000000106067890 */ /* 0x000fc8000fffe0ff */
[----:B------:R-:W-:-:S04]  /*2510*/  UISETP.NE.AND UP0, UPT, UR6, 0x5, UPT ;  /* 0x000000050600788c */ /* 0x000fc8000bf05270 */
[----:B------:R-:W-:Y:S02]  /*2520*/  USEL UR5, URZ, 0x1, UP0 ;  /* 0x00000001ff057887 */ /* 0x000fe40008000000 */
[----:B------:R-:W-:-:S04]  /*2530*/  USEL UR6, UR6, URZ, UP0 ;  /* 0x000000ff06067287 */ /* 0x000fc80008000000 */
[----:B------:R-:W-:Y:S01]  /*2540*/  ULEA UR6, UR6, UR4, 0x3 ;  /* 0x0000000406067291 */ /* 0x000fe2000f8e18ff */
[----:B------:R-:W-:-:S04]  /*2550*/  LOP3.LUT R2, R2, UR5, RZ, 0x3c, !PT ;  /* 0x0000000502027c12 */ /* 0x000fc8000f8e3cff */
[----:B------:R-:W-:Y:S01]  /*2560*/  SHF.L.U32 R2, R2, 0x1f, RZ ;  /* 0x0000001f02027819 */ /* 0x000fe200000006ff */
[----:B-1--4-:R-:W-:-:S07]  /*2570*/  IMAD.U32 R0, RZ, RZ, UR6 ;  /* 0x00000006ff007e24 */ /* 0x012fce000f8e00ff */
.L_x_40:
[----:B-1----:R1:W2:Y:S02]  /*2580*/  SYNCS.PHASECHK.TRANS64.TRYWAIT P0, [R0+URZ], R2 ;  /* 0x00000002000075a7 */ /* 0x0022a400080011ff */
[----:B--2---:R-:W-:Y:S05]  /*2590*/  @!P0 NANOSLEEP.SYNCS 0x989680 ;  /* 0x009896800000895d */ /* 0x004fea0003900000 */
[----:B------:R-:W2:Y:S02]  /*25a0*/  @!P0 SYNCS.PHASECHK.TRANS64 P0, [R0+URZ], R2 ;  /* 0x00000002000085a7 */ /* 0x000ea400080010ff */
[----:B--2---:R-:W-:Y:S05]  /*25b0*/  @P0 EXIT ;  /* 0x000000000000094d */ /* 0x004fea0003800000 */
[----:B------:R-:W-:Y:S05]  /*25c0*/  BRA `(.L_x_40) ;  /* 0xfffffffc00ec7947 */ /* 0x000fea000383ffff */
.L_x_17:
[----:B------:R-:W-:-:S04]  /*25d0*/  UISETP.NE.AND UP1, UPT, UR37, URZ, UPT ;  /* 0x000000ff2500728c */ /* 0x000fc8000bf25270 */
[----:B------:R-:W-:-:S09]  /*25e0*/  UISETP.NE.OR UP1, UPT, UR8, 0x1, UP1 ;  /* 0x000000010800788c */ /* 0x000fd20008f25670 */
[----:B------:R-:W-:Y:S05]  /*25f0*/  BRA.U UP1, `(.L_x_41) ;  /* 0x0000000501487547 */ /* 0x000fea000b800000 */
[----:B------:R-:W-:Y:S01]  /*2600*/  ISETP.NE.AND P2, PT, R2, RZ, PT ;  /* 0x000000ff0200720c */ /* 0x000fe20003f45270 */
[----:B------:R-:W-:Y:S01]  /*2610*/  IMAD.MOV.U32 R12, RZ, RZ, 0x1 ;  /* 0x00000001ff0c7424 */ /* 0x000fe200078e00ff */
[----:B------:R-:W-:Y:S02]  /*2620*/  CS2R R10, SRZ ;  /* 0x00000000000a7805 */ /* 0x000fe4000001ff00 */
[----:B------:R-:W-:Y:S01]  /*2630*/  CS2R R8, SRZ ;  /* 0x0000000000087805 */ /* 0x000fe2000001ff00 */
[----:B------:R-:W-:Y:S01]  /*2640*/  UMOV UR4, 0x400 ;  /* 0x0000040000047882 */ /* 0x000fe20000000000 */
[----:B------:R-:W-:Y:S01]  /*2650*/  UMOV UR6, URZ ;  /* 0x000000ff00067c82 */ /* 0x000fe20008000000 */
[----:B------:R-:W-:-:S12]  /*2660*/  ULEA UR37, UR37, UR4, 0x18 ;  /* 0x0000000425257291 */ /* 0x000fd8000f8ec0ff */
.L_x_45:
[----:B------:R-:W-:Y:S02]  /*2670*/  LEA R0, R8, UR37, 0x3 ;  /* 0x0000002508007c11 */ /* 0x000fe4000f8e18ff */
[----:B------:R-:W-:-:S03]  /*2680*/  SHF.L.U32 R4, R9, 0x1f, RZ ;  /* 0x0000001f09047819 */ /* 0x000fc600000006ff */
[----:B------:R-:W-:Y:S01]  /*2690*/  VIADD R5, R0, 0x110 ;  /* 0x0000011000057836 */ /* 0x000fe20000000000 */
[----:B------:R-:W1:Y:S02]  /*26a0*/  SYNCS.PHASECHK.TRANS64.TRYWAIT P0, [R0+URZ+0x100], R4 ;  /* 0x00010004000075a7 */ /* 0x000e6400080011ff */
[----:B-1----:R-:W-:Y:S05]  /*26b0*/  @!P0 BRA `(.L_x_42) ;  /* 0x0000006c00308947 */ /* 0x002fea0003800000 */
.L_x_138:
[----:B------:R-:W-:Y:S01]  /*26c0*/  ULEA UR5, UR6, UR37, 0x3 ;  /* 0x0000002506057291 */ /* 0x000fe2000f8e18ff */
[----:B-1----:R-:W-:Y:S01]  /*26d0*/  PRMT R0, RZ, 0x654, R5 ;  /* 0x00000654ff007816 */ /* 0x002fe20000000005 */
[----:B------:R-:W-:Y:S01]  /*26e0*/  @!P2 IMAD.MOV.U32 R4, RZ, RZ, 0x10 ;  /* 0x00000010ff04a424 */ /* 0x000fe200078e00ff */
[----:B------:R-:W-:Y:S01]  /*26f0*/  SHF.L.U32 R5, R12, 0x1f, RZ ;  /* 0x0000001f0c057819 */ /* 0x000fe200000006ff */
[----:B------:R-:W-:Y:S01]  /*2700*/  UIADD3 UR4, UPT, UPT, UR5, 0xa0, URZ ;  /* 0x000000a005047890 */ /* 0x000fe2000fffe0ff */
[----:B------:R1:W-:Y:S05]  /*2710*/  SYNCS.ARRIVE.TRANS64.RED.A1T0 RZ, [R0+URZ], RZ ;  /* 0x000000ff00ff79a7 */ /* 0x0003ea00081004ff */
[----:B------:R-:W-:Y:S01]  /*2720*/  IMAD.U32 R6, RZ, RZ, UR4 ;  /* 0x00000004ff067e24 */ /* 0x000fe2000f8e00ff */
[----:B------:R-:W2:Y:S04]  /*2730*/  SYNCS.PHASECHK.TRANS64.TRYWAIT P0, [UR5+0xb0], R5 ;  /* 0x0000b005ff0075a7 */ /* 0x000ea80008001105 */
[----:B------:R-:W-:Y:S01]  /*2740*/  PRMT R6, R2, 0x654, R6 ;  /* 0x0000065402067816 */ /* 0x000fe20000000006 */
[----:B-12---:R-:W-:Y:S06]  /*2750*/  @!P0 BRA `(.L_x_43) ;  /* 0x0000006c001c8947 */ /* 0x006fec0003800000 */
.L_x_140:
[----:B------:R-:W-:Y:S01]  /*2760*/  ULEA UR4, UR6, UR37, 0x4 ;  /* 0x0000002506047291 */ /* 0x000fe2000f8e20ff */
[----:B------:R-:W-:Y:S01]  /*2770*/  SEL R3, R6, R3, !P2 ;  /* 0x0000000306037207 */ /* 0x000fe20005000000 */
[----:B------:R-:W-:Y:S01]  /*2780*/  UIADD3 UR5, UPT, UPT, UR5, 0xa0, URZ ;  /* 0x000000a005057890 */ /* 0x000fe2000fffe0ff */
[----:B-1----:R-:W-:Y:S01]  /*2790*/  LEA R0, R11, UR37, 0x3 ;  /* 0x000000250b007c11 */ /* 0x002fe2000f8e18ff */
[----:B------:R-:W-:Y:S01]  /*27a0*/  UIADD3 UR4, UPT, UPT, UR4, 0x130, URZ ;  /* 0x0000013004047890 */ /* 0x000fe2000fffe0ff */
[----:B------:R1:W-:Y:S01]  /*27b0*/  @!P2 SYNCS.ARRIVE.TRANS64.RED RZ, [R3+URZ], R4 ;  /* 0x0000000403ffa9a7 */ /* 0x0003e200080004ff */
[----:B------:R-:W-:Y:S01]  /*27c0*/  UIADD3 UR6, UPT, UPT, UR6, 0x1, URZ ;  /* 0x0000000106067890 */ /* 0x000fe2000fffe0ff */
[----:B------:R-:W-:-:S03]  /*27d0*/  VIADD R8, R8, 0x1 ;  /* 0x0000000108087836 */ /* 0x000fc60000000000 */
[----:B------:R-:W-:Y:S02]  /*27e0*/  UISETP.NE.AND UP0, UPT, UR6, 0x2, UPT ;  /* 0x000000020600788c */ /* 0x000fe4000bf05270 */
[----:B------:R-:W-:Y:S01]  /*27f0*/  ISETP.NE.AND P0, PT, R8, 0x2, PT ;  /* 0x000000020800780c */ /* 0x000fe20003f05270 */
[----:B------:R-:W-:Y:S06]  /*2800*/  UGETNEXTWORKID.BROADCAST [UR4], [UR5] ;  /* 0x00000000040073ca */ /* 0x000fec0008000100 */
[----:B------:R-:W-:Y:S02]  /*2810*/  USEL UR4, URZ, 0x1, UP0 ;  /* 0x00000001ff047887 */ /* 0x000fe40008000000 */
[----:B------:R-:W-:-:S04]  /*2820*/  USEL UR6, UR6, URZ, UP0 ;  /* 0x000000ff06067287 */ /* 0x000fc80008000000 */
[----:B------:R-:W-:Y:S02]  /*2830*/  LOP3.LUT R12, R12, UR4, RZ, 0x3c, !PT ;  /* 0x000000040c0c7c12 */ /* 0x000fe4000f8e3cff */
[----:B-1----:R-:W-:-:S04]  /*2840*/  SHF.L.U32 R4, R10, 0x1f, RZ ;  /* 0x0000001f0a047819 */ /* 0x002fc800000006ff */
[----:B------:R-:W1:Y:S02]  /*2850*/  SYNCS.PHASECHK.TRANS64.TRYWAIT P1, [R0+URZ+0xa0], R4 ;  /* 0x0000a004000075a7 */ /* 0x000e6400080211ff */
[----:B-1----:R-:W-:Y:S05]  /*2860*/  @!P1 BRA `(.L_x_44) ;  /* 0x0000006800f09947 */ /* 0x002fea0003800000 */
.L_x_141:
[C---:B-1----:R-:W-:Y:S01]  /*2870*/  LEA R4, R11.reuse, UR37, 0x4 ;  /* 0x000000250b047c11 */ /* 0x042fe2000f8e20ff */
[----:B------:R-:W-:Y:S01]  /*2880*/  VIADD R0, R0, 0xb0 ;  /* 0x000000b000007836 */ /* 0x000fe20000000000 */
[----:B------:R-:W-:Y:S01]  /*2890*/  SEL R8, R8, RZ, P0 ;  /* 0x000000ff08087207 */ /* 0x000fe20000000000 */
[----:B------:R-:W-:-:S03]  /*28a0*/  VIADD R11, R11, 0x1 ;  /* 0x000000010b0b7836 */ /* 0x000fc60000000000 */
[----:B------:R-:W1:Y:S01]  /*28b0*/  LDS.128 R4, [R4+0x130] ;  /* 0x0001300004047984 */ /* 0x000e620000000c00 */
[----:B------:R-:W-:Y:S02]  /*28c0*/  PRMT R0, RZ, 0x654, R0 ;  /* 0x00000654ff007816 */ /* 0x000fe40000000000 */
[C---:B------:R-:W-:Y:S01]  /*28d0*/  ISETP.NE.AND P1, PT, R11.reuse, 0x2, PT ;  /* 0x000000020b00780c */ /* 0x040fe20003f25270 */
[----:B------:R-:W-:Y:S01]  /*28e0*/  @!PT LDS RZ, [RZ] ;  /* 0x00000000fffff984 */ /* 0x000fe20000000800 */
[----:B------:R-:W-:Y:S01]  /*28f0*/  @!PT LDS RZ, [RZ] ;  /* 0x00000000fffff984 */ /* 0x000fe20000000800 */
[----:B------:R-:W-:Y:S01]  /*2900*/  @!PT LDS RZ, [RZ] ;  /* 0x00000000fffff984 */ /* 0x000fe20000000800 */
[----:B------:R-:W-:Y:S01]  /*2910*/  @!PT LDS RZ, [RZ] ;  /* 0x00000000fffff984 */ /* 0x000fe20000000800 */
[----:B------:R2:W-:Y:S06]  /*2920*/  MEMBAR.ALL.CTA ;  /* 0x0000000000007992 */ /* 0x0005ec0000008000 */
[----:B--2---:R-:W2:Y:S01]  /*2930*/  FENCE.VIEW.ASYNC.S ;  /* 0x00000000000073c6 */ /* 0x004ea20000000000 */
[----:B------:R-:W-:Y:S01]  /*2940*/  SEL R11, R11, RZ, P1 ;  /* 0x000000ff0b0b7207 */ /* 0x000fe20000800000 */
[----:B--2---:R2:W-:Y:S01]  /*2950*/  SYNCS.ARRIVE.TRANS64.RED.A1T0 RZ, [R0+URZ], RZ ;  /* 0x000000ff00ff79a7 */ /* 0x0045e200081004ff */
[----:B-1----:R-:W-:-:S02]  /*2960*/  LOP3.LUT P3, RZ, R6, 0x1, RZ, 0xc0, !PT ;  /* 0x0000000106ff7812 */ /* 0x002fc4000786c0ff */
[----:B------:R-:W-:-:S04]  /*2970*/  SEL R4, RZ, 0x1, P1 ;  /* 0x00000001ff047807 */ /* 0x000fc80000800000 */
[----:B------:R-:W-:Y:S02]  /*2980*/  LOP3.LUT R10, R10, R4, RZ, 0x3c, !PT ;  /* 0x000000040a0a7212 */ /* 0x000fe400078e3cff */
[----:B--2---:R-:W-:-:S04]  /*2990*/  SEL R0, RZ, 0x1, P0 ;  /* 0x00000001ff007807 */ /* 0x004fc80000000000 */
[----:B------:R-:W-:Y:S01]  /*29a0*/  LOP3.LUT R9, R9, R0, RZ, 0x3c, !PT ;  /* 0x0000000009097212 */ /* 0x000fe200078e3cff */
[----:B------:R-:W-:Y:S06]  /*29b0*/  @P3 BRA `(.L_x_45) ;  /* 0xfffffffc002c3947 */ /* 0x000fec000383ffff */
[----:B------:R-:W-:Y:S01]  /*29c0*/  ULEA UR5, UR6, UR37, 0x3 ;  /* 0x0000002506057291 */ /* 0x000fe2000f8e18ff */
[----:B------:R-:W-:-:S08]  /*29d0*/  SHF.L.U32 R2, R12, 0x1f, RZ ;  /* 0x0000001f0c027819 */ /* 0x000fd000000006ff */
[----:B------:R-:W1:Y:S02]  /*29e0*/  SYNCS.PHASECHK.TRANS64 P0, [UR5+0xb0], R2 ;  /* 0x0000b002ff0075a7 */ /* 0x000e640008001005 */
[----:B-1----:R-:W-:Y:S05]  /*29f0*/  @P0 BRA `(.L_x_46) ;  /* 0x0000000000080947 */ /* 0x002fea0003800000 */
[----:B------:R-:W1:Y:S02]  /*2a00*/  SYNCS.PHASECHK.TRANS64.TRYWAIT P0, [UR5+0xb0], R2 ;  /* 0x0000b002ff0075a7 */ /* 0x000e640008001105 */
[----:B-1----:R-:W-:Y:S05]  /*2a10*/  @!P0 BRA `(.L_x_47) ;  /* 0x0000006800988947 */ /* 0x002fea0003800000 */
.L_x_46:
[----:B------:R-:W-:-:S04]  /*2a20*/  UIADD3 UR4, UPT, UPT, UR6, 0x1, URZ ;  /* 0x0000000106047890 */ /* 0x000fc8000fffe0ff */
[----:B------:R-:W-:-:S04]  /*2a30*/  UISETP.NE.AND UP0, UPT, UR4, 0x2, UPT ;  /* 0x000000020400788c */ /* 0x000fc8000bf05270 */
[----:B------:R-:W-:Y:S02]  /*2a40*/  USEL UR7, URZ, 0x1, UP0 ;  /* 0x00000001ff077887 */ /* 0x000fe40008000000 */
[----:B------:R-:W-:-:S04]  /*2a50*/  USEL UR4, UR4, URZ, UP0 ;  /* 0x000000ff04047287 */ /* 0x000fc80008000000 */
[----:B------:R-:W-:Y:S01]  /*2a60*/  ULEA UR4, UR4, UR37, 0x3 ;  /* 0x0000002504047291 */ /* 0x000fe2000f8e18ff */
[----:B-1----:R-:W-:-:S04]  /*2a70*/  LOP3.LUT R2, R12, UR7, RZ, 0x3c, !PT ;  /* 0x000000070c027c12 */ /* 0x002fc8000f8e3cff */
[----:B------:R-:W-:-:S04]  /*2a80*/  SHF.L.U32 R0, R2, 0x1f, RZ ;  /* 0x0000001f02007819 */ /* 0x000fc800000006ff */
[----:B------:R-:W1:Y:S02]  /*2a90*/  SYNCS.PHASECHK.TRANS64 P0, [UR4+0xb0], R0 ;  /* 0x0000b000ff0075a7 */ /* 0x000e640008001004 */
[----:B-1----:R-:W-:Y:S05]  /*2aa0*/  @P0 EXIT ;  /* 0x000000000000094d */ /* 0x002fea0003800000 */
[----:B------:R-:W-:Y:S02]  /*2ab0*/  SHF.L.U32 R2, R2, 0x1f, RZ ;  /* 0x0000001f02027819 */ /* 0x000fe400000006ff */
[----:B------:R-:W-:-:S07]  /*2ac0*/  MOV R0, UR4 ;  /* 0x0000000400007c02 */ /* 0x000fce0008000f00 */
.L_x_48:
[----:B-1----:R1:W2:Y:S02]  /*2ad0*/  SYNCS.PHASECHK.TRANS64.TRYWAIT P0, [R0+URZ+0xb0], R2 ;  /* 0x0000b002000075a7 */ /* 0x0022a400080011ff */
[----:B--2---:R-:W-:Y:S05]  /*2ae0*/  @!P0 NANOSLEEP.SYNCS 0x989680 ;  /* 0x009896800000895d */ /* 0x004fea0003900000 */
[----:B------:R-:W2:Y:S02]  /*2af0*/  @!P0 SYNCS.PHASECHK.TRANS64 P0, [R0+URZ+0xb0], R2 ;  /* 0x0000b002000085a7 */ /* 0x000ea400080010ff */
[----:B--2---:R-:W-:Y:S05]  /*2b00*/  @P0 EXIT ;  /* 0x000000000000094d */ /* 0x004fea0003800000 */
[----:B------:R-:W-:Y:S05]  /*2b10*/  BRA `(.L_x_48) ;  /* 0xfffffffc00ec7947 */ /* 0x000fea000383ffff */
.L_x_41:
[----:B------:R-:W-:-:S09]  /*2b20*/  UISETP.NE.AND UP1, UPT, UR8, URZ, UPT ;  /* 0x000000ff0800728c */ /* 0x000fd2000bf25270 */
[----:B------:R-:W-:Y:S05]  /*2b30*/  BRA.U UP1, `(.L_x_49) ;  /* 0x0000000d01cc7547 */ /* 0x000fea000b800000 */
[----:B------:R-:W-:Y:S01]  /*2b40*/  UMOV UR4, 0x40 ;  /* 0x0000004000047882 */ /* 0x000fe20000000000 */
[----:B------:R-:W-:Y:S01]  /*2b50*/  NOP ;  /* 0x0000000000007918 */ /* 0x000fe20000000000 */
[----:B------:R-:W-:Y:S01]  /*2b60*/  ULEA UR4, UR37, UR4, 0x18 ;  /* 0x0000000425047291 */ /* 0x000fe2000f8ec0ff */
[----:B------:R-:W-:Y:S02]  /*2b70*/  UMOV UR5, 0x400 ;  /* 0x0000040000057882 */ /* 0x000fe40000000000 */
[----:B------:R-:W-:-:S06]  /*2b80*/  ULEA UR37, UR37, UR5, 0x18 ;  /* 0x0000000525257291 */ /* 0x000fcc000f8ec0ff */
[----:B------:R-:W1:Y:S02]  /*2b90*/  LDS.U8 R0, [UR4+0x1c] ;  /* 0x00001c04ff007984 */ /* 0x000e640008000000 */
[----:B-1----:R-:W-:-:S13]  /*2ba0*/  ISETP.NE.AND P0, PT, R0, RZ, PT ;  /* 0x000000ff0000720c */ /* 0x002fda0003f05270 */
[----:B------:R-:W-:Y:S05]  /*2bb0*/  @P0 BRA `(.L_x_50) ;  /* 0x0000000000580947 */ /* 0x000fea0003800000 */
[----:B------:R-:W-:-:S13]  /*2bc0*/  ELECT P0, URZ, PT ;  /* 0x0000000000ff782f */ /* 0x000fda0003800000 */
[----:B------:R-:W-:Y:S05]  /*2bd0*/  @!P0 BRA `(.L_x_51) ;  /* 0x0000000000608947 */ /* 0x000fea0003800000 */
[----:B------:R-:W-:Y:S01]  /*2be0*/  UMOV UR5, 0x10 ;  /* 0x0000001000057882 */ /* 0x000fe20000000000 */
[----:B------:R-:W-:Y:S01]  /*2bf0*/  HFMA2 R0, -RZ, RZ, 0, 5.9604644775390625e-08 ;  /* 0x00000001ff007431 */ /* 0x000fe200000001ff */
[----:B------:R-:W-:-:S03]  /*2c00*/  MOV R2, 0xffff ;  /* 0x0000ffff00027802 */ /* 0x000fc60000000f00 */
[----:B------:R-:W-:Y:S04]  /*2c10*/  DEPBAR.LE SB1, 0x36 ;  /* 0x00009d800000791a */ /* 0x000fe80000000000 */
[----:B------:R-:W1:Y:S02]  /*2c20*/  UTCATOMSWS.FIND_AND_SET.ALIGN UP0, UR5, UR5 ;  /* 0x00000005000575e3 */ /* 0x000e640008000800 */
[----:B-1----:R-:W-:Y:S01]  /*2c30*/  MOV R3, UR5 ;  /* 0x0000000500037c02 */ /* 0x002fe20008000f00 */
[----:B------:R-:W-:Y:S06]  /*2c40*/  BRA.U UP0, `(.L_x_52) ;  /* 0x0000000100187547 */ /* 0x000fec000b800000 */
.L_x_53:
[----:B------:R-:W-:Y:S05]  /*2c50*/  NANOSLEEP 0x64 ;  /* 0x000000640000795d */ /* 0x000fea0003800000 */
[----:B------:R-:W-:-:S05]  /*2c60*/  UMOV UR5, 0x10 ;  /* 0x0000001000057882 */ /* 0x000fca0000000000 */
[----:B------:R-:W-:Y:S04]  /*2c70*/  DEPBAR.LE SB1, 0x36 ;  /* 0x00009d800000791a */ /* 0x000fe80000000000 */
[----:B------:R-:W1:Y:S02]  /*2c80*/  UTCATOMSWS.FIND_AND_SET.ALIGN UP0, UR5, UR5 ;  /* 0x00000005000575e3 */ /* 0x000e640008000800 */
[----:B-1----:R-:W-:Y:S01]  /*2c90*/  MOV R3, UR5 ;  /* 0x0000000500037c02 */ /* 0x002fe20008000f00 */
[----:B------:R-:W-:Y:S05]  /*2ca0*/  BRA.U !UP0, `(.L_x_53) ;  /* 0xfffffffd08e87547 */ /* 0x000fea000b83ffff */
.L_x_52:
[-C--:B------:R-:W-:Y:S02]  /*2cb0*/  SHF.L.U32 R2, R2, R3.reuse, RZ ;  /* 0x0000000302027219 */ /* 0x080fe400000006ff */
[----:B------:R-:W-:Y:S01]  /*2cc0*/  SHF.L.U32 R0, R0, R3, RZ ;  /* 0x0000000300007219 */ /* 0x000fe200000006ff */
[----:B------:R-:W-:Y:S02]  /*2cd0*/  IMAD.SHL.U32 R3, R3, 0x20, RZ ;  /* 0x0000002003037824 */ /* 0x000fe400078e00ff */
[----:B------:R1:W-:Y:S04]  /*2ce0*/  ATOMS.OR RZ, [UR4+0x14], R2 ;  /* 0x00001402ffff798c */ /* 0x0003e8000b000004 */
[----:B------:R1:W-:Y:S04]  /*2cf0*/  ATOMS.OR RZ, [UR4+0x18], R0 ;  /* 0x00001800ffff798c */ /* 0x0003e8000b000004 */
[----:B------:R1:W-:Y:S01]  /*2d00*/  STS [UR37+0x150], R3 ;  /* 0x00015003ff007988 */ /* 0x0003e20008000825 */
[----:B------:R-:W-:Y:S05]  /*2d10*/  BRA `(.L_x_51) ;  /* 0x0000000000107947 */ /* 0x000fea0003800000 */
.L_x_50:
[----:B------:R-:W-:Y:S02]  /*2d20*/  MOV R0, 0xffffffff ;  /* 0xffffffff00007802 */ /* 0x000fe40000000f00 */
[----:B------:R-:W-:-:S03]  /*2d30*/  MOV R2, 0x2d60 ;  /* 0x00002d6000027802 */ /* 0x000fc60000000f00 */
[----:B------:R1:W-:Y:S04]  /*2d40*/  STS [UR37+0x150], R0 ;  /* 0x00015000ff007988 */ /* 0x0003e80008000825 */
[----:B-1-3-5:R-:W-:Y:S05]  /*2d50*/  CALL.REL.NOINC `($__internal_1_$__cuda_sm10x_tcgen05_guardrail_trap_phase_invalid_during_alloc) ;  /* 0x0000006c00dc7944 */ /* 0x02afea0003c00000 */
.L_x_51:
[----:B------:R-:W-:Y:S05]  /*2d60*/  WARPSYNC.ALL ;  /* 0x0000000000007948 */ /* 0x000fea0003800000 */
[----:B------:R-:W2:Y:S01]  /*2d70*/  S2UR UR5, SR_CgaCtaId ;  /* 0x00000000000579c3 */ /* 0x000ea20000008800 */
[----:B------:R-:W-:Y:S01]  /*2d80*/  UMOV UR4, 0x400 ;  /* 0x0000040000047882 */ /* 0x000fe20000000000 */
[----:B------:R-:W-:-:S06]  /*2d90*/  NOP ;  /* 0x0000000000007918 */ /* 0x000fcc0000000000 */
[----:B------:R-:W-:Y:S06]  /*2da0*/  BAR.ARV 0x6, 0xa0 ;  /* 0x0182800000007b1d */ /* 0x000fec0000002000 */
[----:B------:R-:W4:Y:S01]  /*2db0*/  LDCU UR7, c[0x0][0x38c] ;  /* 0x00007180ff0777ac */ /* 0x000f220008000800 */
[----:B------:R-:W-:Y:S01]  /*2dc0*/  IMAD.MOV.U32 R11, RZ, RZ, 0x1 ;  /* 0x00000001ff0b7424 */ /* 0x000fe200078e00ff */
[----:B------:R-:W-:Y:S01]  /*2dd0*/  CS2R R8, SRZ ;  /* 0x0000000000087805 */ /* 0x000fe2000001ff00 */
[----:B------:R-:W-:Y:S01]  /*2de0*/  IMAD.MOV.U32 R10, RZ, RZ, RZ ;  /* 0x000000ffff0a7224 */ /* 0x000fe200078e00ff */
[----:B------:R-:W3:Y:S01]  /*2df0*/  LDCU UR6, c[0x0][0x38c] ;  /* 0x00007180ff0677ac */ /* 0x000ee20008000800 */
[----:B------:R-:W-:Y:S01]  /*2e00*/  UMOV UR15, URZ ;  /* 0x000000ff000f7c82 */ /* 0x000fe20008000000 */
[----:B------:R-:W-:Y:S01]  /*2e10*/  UMOV UR14, URZ ;  /* 0x000000ff000e7c82 */ /* 0x000fe20008000000 */
[----:B--2---:R-:W-:Y:S01]  /*2e20*/  ULEA UR5, UR5, UR4, 0x18 ;  /* 0x0000000405057291 */ /* 0x004fe2000f8ec0ff */
[----:B------:R-:W-:Y:S01]  /*2e30*/  UMOV UR24, 0x0 ;  /* 0x0000000000187882 */ /* 0x000fe20000000000 */
[----:B------:R-:W-:-:S02]  /*2e40*/  UMOV UR25, 0x4400010 ;  /* 0x0440001000197882 */ /* 0x000fc40000000000 */
[----:B------:R-:W-:Y:S02]  /*2e50*/  UIADD3 UR10, UPT, UPT, UR5, 0x6400, URZ ;  /* 0x00006400050a7890 */ /* 0x000fe4000fffe0ff */
[----:B------:R-:W-:Y:S02]  /*2e60*/  UIADD3 UR11, UPT, UPT, UR5, 0x10400, URZ ;  /* 0x00010400050b7890 */ /* 0x000fe4000fffe0ff */
[----:B----4-:R-:W-:Y:S01]  /*2e70*/  UIADD3 UR7, UPT, UPT, UR7, 0x7f, URZ ;  /* 0x0000007f07077890 */ /* 0x010fe2000fffe0ff */
[----:B-1----:R-:W1:Y:S01]  /*2e80*/  LDS R0, [UR5+0x150] ;  /* 0x00015005ff007984 */ /* 0x002e620008000800 */
[----:B------:R-:W-:Y:S02]  /*2e90*/  USHF.R.U32.HI UR10, URZ, 0x4, UR10 ;  /* 0x00000004ff0a7899 */ /* 0x000fe4000801160a */
[----:B------:R-:W-:Y:S02]  /*2ea0*/  USHF.R.S32.HI UR4, URZ, 0x1f, UR7 ;  /* 0x0000001fff047899 */ /* 0x000fe40008011407 */
[----:B------:R-:W-:-:S02]  /*2eb0*/  USHF.R.U32.HI UR11, URZ, 0x4, UR11 ;  /* 0x00000004ff0b7899 */ /* 0x000fc4000801160b */
[----:B------:R-:W-:Y:S02]  /*2ec0*/  ULEA.HI UR4, UR4, UR7, URZ, 0x7 ;  /* 0x0000000704047291 */ /* 0x000fe4000f8f38ff */
[----:B------:R-:W-:Y:S02]  /*2ed0*/  ULOP3.LUT UR10, UR10, 0x3fff, URZ, 0xc0, !UPT ;  /* 0x00003fff0a0a7892 */ /* 0x000fe4000f8ec0ff */
[----:B------:R-:W-:Y:S02]  /*2ee0*/  USHF.R.S32.HI UR4, URZ, 0x7, UR4 ;  /* 0x00000007ff047899 */ /* 0x000fe40008011404 */
[----:B------:R-:W-:Y:S02]  /*2ef0*/  ULOP3.LUT UR11, UR11, 0x3fff, URZ, 0xc0, !UPT ;  /* 0x00003fff0b0b7892 */ /* 0x000fe4000f8ec0ff */
[----:B------:R-:W-:Y:S01]  /*2f00*/  UISETP.LT.AND UP0, UPT, UR4, 0x1, UPT ;  /* 0x000000010400788c */ /* 0x000fe2000bf01270 */
[----:B------:R-:W-:Y:S01]  /*2f10*/  UMOV UR22, 0x0 ;  /* 0x0000000000167882 */ /* 0x000fe20000000000 */
[----:B------:R-:W-:-:S02]  /*2f20*/  UMOV UR23, 0x4400010 ;  /* 0x0440001000177882 */ /* 0x000fc40000000000 */
[----:B------:R-:W-:Y:S02]  /*2f30*/  USEL UR9, UR4, 0x1, !UP0 ;  /* 0x0000000104097887 */ /* 0x000fe4000c000000 */
[----:B------:R-:W-:Y:S02]  /*2f40*/  ULOP3.LUT UR10, UR10, 0x10000, URZ, 0xfc, !UPT ;  /* 0x000100000a0a7892 */ /* 0x000fe4000f8efcff */
[----:B------:R-:W-:Y:S02]  /*2f50*/  ULOP3.LUT UR11, UR11, 0x10000, URZ, 0xfc, !UPT ;  /* 0x000100000b0b7892 */ /* 0x000fe4000f8efcff */
[----:B------:R-:W-:Y:S02]  /*2f60*/  UIADD3 UR9, UPT, UPT, -UR9, URZ, URZ ;  /* 0x000000ff09097290 */ /* 0x000fe4000fffe1ff */
[----:B---3--:R-:W-:Y:S01]  /*2f70*/  UISETP.GE.AND UP3, UPT, UR6, 0x1, UPT ;  /* 0x000000010600788c */ /* 0x008fe2000bf66270 */
[----:B------:R-:W-:Y:S01]  /*2f80*/  UMOV UR20, 0x0 ;  /* 0x0000000000147882 */ /* 0x000fe20000000000 */
[----:B------:R-:W-:Y:S01]  /*2f90*/  UMOV UR21, 0x4400010 ;  /* 0x0440001000157882 */ /* 0x000fe20000000000 */
[----:B------:R-:W-:Y:S01]  /*2fa0*/  UMOV UR18, 0x0 ;  /* 0x0000000000127882 */ /* 0x000fe20000000000 */
[----:B------:R-:W-:Y:S01]  /*2fb0*/  UMOV UR19, 0x4400010 ;  /* 0x0440001000137882 */ /* 0x000fe20000000000 */
[----:B-1----:R-:W-:-:S15]  /*2fc0*/  R2UR UR16, R0 ;  /* 0x00000000001072ca */ /* 0x002fde00000e0000 */
.L_x_60:
[----:B------:R-:W-:Y:S02]  /*2fd0*/  LEA R0, R10, UR5, 0x3 ;  /* 0x000000050a007c11 */ /* 0x000fe4000f8e18ff */
[----:B------:R-:W-:Y:S02]  /*2fe0*/  SHF.L.U32 R2, R9, 0x1f, RZ ;  /* 0x0000001f09027819 */ /* 0x000fe400000006ff */
[----:B------:R-:W-:Y:S01]  /*2ff0*/  PLOP3.LUT P0, PT, PT, PT, UP3, 0x80, 0x8 ;  /* 0x000000000008781c */ /* 0x000fe20003f0f038 */
[----:B------:R-:W-:Y:S01]  /*3000*/  VIADD R3, R0, 0xb0 ;  /* 0x000000b000037836 */ /* 0x000fe20000000000 */
[----:B-1----:R-:W1:Y:S02]  /*3010*/  SYNCS.PHASECHK.TRANS64.TRYWAIT P1, [R0+URZ+0xa0], R2 ;  /* 0x0000a002000075a7 */ /* 0x002e6400080211ff */
[----:B-1-3--:R-:W-:Y:S09]  /*3020*/  @!P1 BRA `(.L_x_54) ;  /* 0x00000064002c9947 */ /* 0x00aff20003800000 */
.L_x_143:
[----:B------:R-:W-:Y:S01]  /*3030*/  LEA R4, R10, UR5, 0x4 ;  /* 0x000000050a047c11 */ /* 0x000fe2000f8e20ff */
[----:B------:R-:W-:Y:S01]  /*3040*/  @UP3 ULEA UR6, UR14, UR5, 0x3 ;  /* 0x000000050e063291 */ /* 0x000fe2000f8e18ff */
[----:B------:R-:W-:Y:S01]  /*3050*/  PLOP3.LUT P2, PT, PT, PT, PT, 0x80, 0x8 ;  /* 0x000000000008781c */ /* 0x000fe20003f4f070 */
[----:B------:R-:W-:Y:S01]  /*3060*/  ULEA UR7, UR15, UR5, 0x3 ;  /* 0x000000050f077291 */ /* 0x000fe2000f8e18ff */
[----:B------:R-:W-:Y:S02]  /*3070*/  PRMT R3, RZ, 0x654, R3 ;  /* 0x00000654ff037816 */ /* 0x000fe40000000003 */
[----:B------:R-:W2:Y:S01]  /*3080*/  LDS.128 R4, [R4+0x130] ;  /* 0x0001300004047984 */ /* 0x000ea20000000c00 */
[----:B-1----:R-:W-:Y:S02]  /*3090*/  @P0 SHF.L.U32 R2, R8, 0x1f, RZ ;  /* 0x0000001f08020819 */ /* 0x002fe400000006ff */
[----:B------:R-:W-:Y:S01]  /*30a0*/  SHF.L.U32 R0, R11, 0x1f, RZ ;  /* 0x0000001f0b007819 */ /* 0x000fe200000006ff */
[----:B------:R-:W-:Y:S01]  /*30b0*/  @!PT LDS RZ, [RZ] ;  /* 0x00000000fffff984 */ /* 0x000fe20000000800 */
[----:B------:R-:W-:Y:S01]  /*30c0*/  @!PT LDS RZ, [RZ] ;  /* 0x00000000fffff984 */ /* 0x000fe20000000800 */
[----:B------:R-:W-:Y:S01]  /*30d0*/  @!PT LDS RZ, [RZ] ;  /* 0x00000000fffff984 */ /* 0x000fe20000000800 */
[----:B------:R-:W-:Y:S01]  /*30e0*/  @!PT LDS RZ, [RZ] ;  /* 0x00000000fffff984 */ /* 0x000fe20000000800 */
[----:B------:R1:W-:Y:S06]  /*30f0*/  MEMBAR.ALL.CTA ;  /* 0x0000000000007992 */ /* 0x0003ec0000008000 */
[----:B-1----:R-:W1:Y:S02]  /*3100*/  FENCE.VIEW.ASYNC.S ;  /* 0x00000000000073c6 */ /* 0x002e640000000000 */
[----:B-1----:R1:W-:Y:S01]  /*3110*/  SYNCS.ARRIVE.TRANS64.RED.A1T0 RZ, [R3+URZ], RZ ;  /* 0x000000ff03ff79a7 */ /* 0x0023e200081004ff */
[----:B------:R1:W3:Y:S01]  /*3120*/  @P0 SYNCS.PHASECHK.TRANS64.TRYWAIT P2, [UR6], R2 ;  /* 0x00000002ff0005a7 */ /* 0x0002e20008041106 */
[----:B------:R-:W-:Y:S01]  /*3130*/  ULEA.HI UR6, UR15, UR15, URZ, 0x1 ;  /* 0x0000000f0f067291 */ /* 0x000fe2000f8f08ff */
[----:B--2---:R-:W-:-:S03]  /*3140*/  LOP3.LUT P1, RZ, R6, 0x1, RZ, 0xc0, !PT ;  /* 0x0000000106ff7812 */ /* 0x004fc6000782c0ff */
[----:B------:R-:W-:Y:S02]  /*3150*/  USHF.L.U32 UR8, UR6, 0x7, URZ ;  /* 0x0000000706087899 */ /* 0x000fe400080006ff */
[----:B------:R-:W-:Y:S02]  /*3160*/  ULOP3.LUT UR6, UR6, 0xffe, URZ, 0xc0, !UPT ;  /* 0x00000ffe06067892 */ /* 0x000fe4000f8ec0ff */
[----:B------:R-:W-:Y:S02]  /*3170*/  ULOP3.LUT UR8, UR8, 0xffffff00, URZ, 0xc0, !UPT ;  /* 0xffffff0008087892 */ /* 0x000fe4000f8ec0ff */
[----:B------:R-:W-:Y:S02]  /*3180*/  UIADD3 UR6, UPT, UPT, -UR6, UR15, URZ ;  /* 0x0000000f06067290 */ /* 0x000fe4000fffe1ff */
[----:B------:R-:W-:Y:S01]  /*3190*/  UIADD3 UR8, UPT, UPT, UR16, UR8, URZ ;  /* 0x0000000810087290 */ /* 0x000fe2000fffe0ff */
[----:B------:R-:W2:Y:S03]  /*31a0*/  SYNCS.PHASECHK.TRANS64.TRYWAIT P0, [UR7+0xe0], R0 ;  /* 0x0000e000ff0075a7 */ /* 0x000ea60008001107 */
[----:B------:R-:W-:Y:S01]  /*31b0*/  ULEA UR8, UR6, UR8, 0x14 ;  /* 0x0000000806087291 */ /* 0x000fe2000f8ea0ff */
[----:B-123--:R-:W-:Y:S11]  /*31c0*/  @!P0 BRA `(.L_x_55) ;  /* 0x0000006000d88947 */ /* 0x00eff60003800000 */
.L_x_145:
[----:B------:R-:W-:Y:S01]  /*31d0*/  IADD3 R10, PT, PT, R10, 0x1, RZ ;  /* 0x000000010a0a7810 */ /* 0x000fe20007ffe0ff */
[----:B------:R-:W-:Y:S06]  /*31e0*/  BRA.U !UP3, `(.L_x_56) ;  /* 0x000000010bc07547 */ /* 0x000fec000b800000 */
[----:B------:R-:W-:Y:S01]  /*31f0*/  UPLOP3.LUT UP4, UPT, UPT, UPT, UPT, 0x40, 0x4 ;  /* 0x000000000004789c */ /* 0x000fe20003f8e870 */
[----:B------:R-:W-:Y:S01]  /*3200*/  UMOV UR13, UR9 ;  /* 0x00000009000d7c82 */ /* 0x000fe20008000000 */
[----:B------:R-:W-:Y:S01]  /*3210*/  UMOV UR12, UR4 ;  /* 0x00000004000c7c82 */ /* 0x000fe20008000000 */
[----:B------:R-:W-:-:S08]  /*3220*/  UMOV UR17, UR14 ;  /* 0x0000000e00117c82 */ /* 0x000fd00008000000 */
.L_x_59:
[----:B------:R-:W-:Y:S02]  /*3230*/  UIADD3 UR13, UPT, UPT, UR13, 0x1, URZ ;  /* 0x000000010d0d7890 */ /* 0x000fe4000fffe0ff */
[----:B--2---:R-:W-:Y:S02]  /*3240*/  ULEA UR6, UR17, UR5, 0x3 ;  /* 0x0000000511067291 */ /* 0x004fe4000f8e18ff */
[----:B------:R-:W-:Y:S01]  /*3250*/  UISETP.NE.AND UP0, UPT, UR13, URZ, UPT ;  /* 0x000000ff0d00728c */ /* 0x000fe2000bf05270 */
[----:B---3--:R-:W-:Y:S10]  /*3260*/  @P2 BRA `(.L_x_57) ;  /* 0x00000000000c2947 */ /* 0x008ff40003800000 */
[----:B-1----:R-:W-:Y:S04]  /*3270*/  SHF.L.U32 R2, R8, 0x1f, RZ ;  /* 0x0000001f08027819 */ /* 0x002fe800000006ff */
[----:B------:R-:W1:Y:S02]  /*3280*/  SYNCS.PHASECHK.TRANS64.TRYWAIT P0, [UR6], R2 ;  /* 0x00000002ff0075a7 */ /* 0x000e640008001106 */
[----:B-1----:R-:W-:Y:S05]  /*3290*/  @!P0 BRA `(.L_x_58) ;  /* 0x0000006000bc8947 */ /* 0x002fea0003800000 */
.L_x_57:
[----:B------:R-:W-:Y:S01]  /*32a0*/  UISETP.NE.AND UP1, UPT, UR12, 0x1, UPT ;  /* 0x000000010c00788c */ /* 0x000fe2000bf25270 */
[----:B------:R-:W-:Y:S01]  /*32b0*/  PLOP3.LUT P2, PT, PT, PT, PT, 0x80, 0x8 ;  /* 0x000000000008781c */ /* 0x000fe20003f4f070 */
[----:B------:R-:W-:Y:S02]  /*32c0*/  UIADD3 UR14, UPT, UPT, UR17, 0x1, URZ ;  /* 0x00000001110e7890 */ /* 0x000fe4000fffe0ff */
[----:B------:R-:W-:Y:S02]  /*32d0*/  ULEA UR28, UR17, UR11, 0xb ;  /* 0x0000000b111c7291 */ /* 0x000fe4000f8e58ff */
[----:B------:R-:W-:Y:S01]  /*32e0*/  UISETP.NE.AND UP2, UPT, UR14, 0x5, UPT ;  /* 0x000000050e00788c */ /* 0x000fe2000bf45270 */
[----:B------:R-:W-:Y:S01]  /*32f0*/  PLOP3.LUT P0, PT, PT, PT, UP1, 0x80, 0x8 ;  /* 0x000000000008781c */ /* 0x000fe20003f0f018 */
[----:B------:R-:W-:Y:S02]  /*3300*/  UIADD3 UR40, UPT, UPT, UR28, 0x2, URZ ;  /* 0x000000021c287890 */ /* 0x000fe4000fffe0ff */
[----:B------:R-:W-:Y:S02]  /*3310*/  USEL UR27, URZ, 0x1, UP2 ;  /* 0x00000001ff1b7887 */ /* 0x000fe40009000000 */
[----:B------:R-:W-:Y:S02]  /*3320*/  USEL UR14, UR14, URZ, UP2 ;  /* 0x000000ff0e0e7287 */ /* 0x000fe40009000000 */
[----:B------:R-:W-:Y:S02]  /*3330*/  UIADD3 UR36, UPT, UPT, UR28, 0x4, URZ ;  /* 0x000000041c247890 */ /* 0x000fe4000fffe0ff */
[----:B------:R-:W-:Y:S01]  /*3340*/  @UP1 ULEA UR26, UR14, UR5, 0x3 ;  /* 0x000000050e1a1291 */ /* 0x000fe2000f8e18ff */
[----:B------:R-:W-:Y:S01]  /*3350*/  LOP3.LUT R8, R8, UR27, RZ, 0x3c, !PT ;  /* 0x0000001b08087c12 */ /* 0x000fe2000f8e3cff */
[----:B------:R-:W-:Y:S02]  /*3360*/  UIADD3 UR32, UPT, UPT, UR28, 0x6, URZ ;  /* 0x000000061c207890 */ /* 0x000fe4000fffe0ff */
[----:B------:R-:W-:Y:S01]  /*3370*/  UIADD3 UR6, UPT, UPT, UR6, 0x28, URZ ;  /* 0x0000002806067890 */ /* 0x000fe2000fffe0ff */
[----:B-1----:R-:W-:Y:S01]  /*3380*/  @P0 SHF.L.U32 R0, R8, 0x1f, RZ ;  /* 0x0000001f08000819 */ /* 0x002fe200000006ff */
[----:B------:R-:W-:Y:S01]  /*3390*/  UIADD3 UR12, UPT, UPT, UR12, -0x1, URZ ;  /* 0xffffffff0c0c7890 */ /* 0x000fe2000fffe0ff */
[----:B------:R-:W-:Y:S02]  /*33a0*/  UMOV UR29, 0x40004040 ;  /* 0x40004040001d7882 */ /* 0x000fe40000000000 */
[----:B------:R2:W3:Y:S01]  /*33b0*/  @P0 SYNCS.PHASECHK.TRANS64.TRYWAIT P2, [UR26], R0 ;  /* 0x00000000ff0005a7 */ /* 0x0004e2000804111a */
[----:B------:R-:W-:Y:S01]  /*33c0*/  ULEA UR26, UR17, UR10, 0x9 ;  /* 0x0000000a111a7291 */ /* 0x000fe2000f8e48ff */
[----:B------:R-:W-:Y:S01]  /*33d0*/  UMOV UR27, 0x40004040 ;  /* 0x40004040001b7882 */ /* 0x000fe20000000000 */
[----:B------:R-:W-:Y:S02]  /*33e0*/  UMOV UR41, 0x40004040 ;  /* 0x4000404000297882 */ /* 0x000fe40000000000 */
[----:B------:R-:W-:Y:S02]  /*33f0*/  UIADD3 UR38, UPT, UPT, UR26, 0x2, URZ ;  /* 0x000000021a267890 */ /* 0x000fe4000fffe0ff */
[----:B------:R-:W-:Y:S02]  /*3400*/  UIADD3 UR34, UPT, UPT, UR26, 0x4, URZ ;  /* 0x000000041a227890 */ /* 0x000fe4000fffe0ff */
[----:B------:R-:W-:Y:S01]  /*3410*/  UIADD3 UR30, UPT, UPT, UR26, 0x6, URZ ;  /* 0x000000061a1e7890 */ /* 0x000fe2000fffe0ff */
[----:B------:R2:W-:Y:S01]  /*3420*/  UTCQMMA gdesc[UR26], gdesc[UR28], tmem[UR8], tmem[UR24], idesc[UR25], UP4 ;  /* 0x00ff181c1a0075ea */ /* 0x0005e2000a000308 */
[----:B------:R-:W-:Y:S01]  /*3430*/  UPLOP3.LUT UP4, UPT, UPT, UPT, UPT, 0x80, 0x8 ;  /* 0x000000000008789c */ /* 0x000fe20003f8f070 */
[----:B------:R-:W-:Y:S01]  /*3440*/  UMOV UR39, 0x40004040 ;  /* 0x4000404000277882 */ /* 0x000fe20000000000 */
[----:B------:R-:W-:Y:S01]  /*3450*/  UMOV UR37, 0x40004040 ;  /* 0x4000404000257882 */ /* 0x000fe20000000000 */
[----:B------:R2:W-:Y:S01]  /*3460*/  UTCQMMA gdesc[UR38], gdesc[UR40], tmem[UR8], tmem[UR22], idesc[UR23], UPT ;  /* 0x00ff1628260075ea */ /* 0x0005e2000b800308 */
[----:B------:R-:W-:Y:S01]  /*3470*/  UMOV UR35, 0x40004040 ;  /* 0x4000404000237882 */ /* 0x000fe20000000000 */
[----:B------:R-:W-:Y:S01]  /*3480*/  UMOV UR33, 0x40004040 ;  /* 0x4000404000217882 */ /* 0x000fe20000000000 */
[----:B------:R-:W-:Y:S01]  /*3490*/  UMOV UR31, 0x40004040 ;  /* 0x40004040001f7882 */ /* 0x000fe20000000000 */
[----:B------:R2:W-:Y:S01]  /*34a0*/  UTCQMMA gdesc[UR34], gdesc[UR36], tmem[UR8], tmem[UR20], idesc[UR21], UPT ;  /* 0x00ff1424220075ea */ /* 0x0005e2000b800308 */
[----:B------:R2:W-:Y:S01]  /*34b0*/  UTCQMMA gdesc[UR30], gdesc[UR32], tmem[UR8], tmem[UR18], idesc[UR19], UPT ;  /* 0x00ff12201e0075ea */ /* 0x0005e2000b800308 */
[----:B------:R2:W-:Y:S01]  /*34c0*/  UTCBAR [UR6], URZ ;  /* 0x000000ff060073e9 */ /* 0x0005e200080000ff */
[----:B------:R-:W-:Y:S01]  /*34d0*/  UMOV UR17, UR14 ;  /* 0x0000000e00117c82 */ /* 0x000fe20008000000 */
[----:B------:R-:W-:Y:S05]  /*34e0*/  BRA.U UP0, `(.L_x_59) ;  /* 0xfffffffd00507547 */ /* 0x000fea000b83ffff */
.L_x_56:
[----:B------:R-:W-:Y:S01]  /*34f0*/  UIADD3 UR15, UPT, UPT, UR15, 0x1, URZ ;  /* 0x000000010f0f7890 */ /* 0x000fe2000fffe0ff */
[C---:B------:R-:W-:Y:S01]  /*3500*/  ISETP.NE.AND P0, PT, R10.reuse, 0x2, PT ;  /* 0x000000020a00780c */ /* 0x040fe20003f05270 */
[----:B------:R-:W-:Y:S02]  /*3510*/  UIADD3 UR7, UPT, UPT, UR7, 0xc0, URZ ;  /* 0x000000c007077890 */ /* 0x000fe4000fffe0ff */
[----:B------:R-:W-:Y:S01]  /*3520*/  UISETP.NE.AND UP0, UPT, UR15, 0x4, UPT ;  /* 0x000000040f00788c */ /* 0x000fe2000bf05270 */
[----:B-12---:R-:W-:Y:S02]  /*3530*/  SEL R0, RZ, 0x1, P0 ;  /* 0x00000001ff007807 */ /* 0x006fe40000000000 */
[----:B------:R-:W-:Y:S01]  /*3540*/  SEL R10, R10, RZ, P0 ;  /* 0x000000ff0a0a7207 */ /* 0x000fe20000000000 */
[----:B------:R-:W-:Y:S01]  /*3550*/  USEL UR6, URZ, 0x1, UP0 ;  /* 0x00000001ff067887 */ /* 0x000fe20008000000 */
[----:B------:R-:W-:Y:S01]  /*3560*/  LOP3.LUT R9, R9, R0, RZ, 0x3c, !PT ;  /* 0x0000000009097212 */ /* 0x000fe200078e3cff */
[----:B------:R-:W-:Y:S01]  /*3570*/  USEL UR15, UR15, URZ, UP0 ;  /* 0x000000ff0f0f7287 */ /* 0x000fe20008000000 */
[----:B------:R1:W-:Y:S03]  /*3580*/  UTCBAR [UR7], URZ ;  /* 0x000000ff070073e9 */ /* 0x0003e600080000ff */
[----:B------:R-:W-:Y:S01]  /*3590*/  LOP3.LUT R11, R11, UR6, RZ, 0x3c, !PT ;  /* 0x000000060b0b7c12 */ /* 0x000fe2000f8e3cff */
[----:B------:R-:W-:Y:S07]  /*35a0*/  @P1 BRA `(.L_x_60) ;  /* 0xfffffff800881947 */ /* 0x000fee000383ffff */
[----:B------:R-:W2:Y:S01]  /*35b0*/  S2UR UR4, SR_CgaCtaId ;  /* 0x00000000000479c3 */ /* 0x000ea20000008800 */
[----:B------:R-:W-:Y:S01]  /*35c0*/  ELECT P0, URZ, PT ;  /* 0x0000000000ff782f */ /* 0x000fe20003800000 */
[----:B------:R-:W-:Y:S01]  /*35d0*/  IMAD.MOV.U32 R0, RZ, RZ, 0x1 ;  /* 0x00000001ff007424 */ /* 0x000fe200078e00ff */
[----:B------:R-:W-:Y:S01]  /*35e0*/  UIADD3 UR5, UPT, UPT, UR5, 0xe0, URZ ;  /* 0x000000e005057890 */ /* 0x000fe2000fffe0ff */
[----:B------:R-:W-:Y:S01]  /*35f0*/  SHF.L.U32 R2, R11, 0x1f, RZ ;  /* 0x0000001f0b027819 */ /* 0x000fe200000006ff */
[----:B------:R-:W-:-:S03]  /*3600*/  UMOV UR6, 0x40 ;  /* 0x0000004000067882 */ /* 0x000fc60000000000 */
[----:B------:R-:W-:Y:S01]  /*3610*/  UVIRTCOUNT.DEALLOC.SMPOOL 0x80 ;  /* 0x000000800000784c */ /* 0x000fe20000000000 */
[----:B--2---:R-:W-:Y:S02]  /*3620*/  ULEA UR4, UR4, UR6, 0x18 ;  /* 0x0000000604047291 */ /* 0x004fe4000f8ec0ff */
[----:B------:R-:W-:-:S07]  /*3630*/  ULEA UR6, UR15, UR5, 0x3 ;  /* 0x000000050f067291 */ /* 0x000fce000f8e18ff */
[----:B------:R2:W-:Y:S02]  /*3640*/  @P0 STS.U8 [UR4+0x1c], R0 ;  /* 0x00001c00ff000988 */ /* 0x0005e40008000004 */
[----:B------:R-:W4:Y:S02]  /*3650*/  SYNCS.PHASECHK.TRANS64.TRYWAIT P0, [UR6], R2 ;  /* 0x00000002ff0075a7 */ /* 0x000f240008001106 */
[----:B--2-4-:R-:W-:Y:S05]  /*3660*/  @!P0 BRA `(.L_x_61) ;  /* 0x0000005c00e08947 */ /* 0x014fea0003800000 */
.L_x_148:
[----:B-1----:R-:W-:-:S04]  /*3670*/  UIADD3 UR7, UPT, UPT, UR15, 0x1, URZ ;  /* 0x000000010f077890 */ /* 0x002fc8000fffe0ff */
[----:B------:R-:W-:-:S04]  /*3680*/  UISETP.NE.AND UP0, UPT, UR7, 0x4, UPT ;  /* 0x000000040700788c */ /* 0x000fc8000bf05270 */
[----:B------:R-:W-:Y:S02]  /*3690*/  USEL UR8, URZ, 0x1, UP0 ;  /* 0x00000001ff087887 */ /* 0x000fe40008000000 */
[----:B------:R-:W-:-:S04]  /*36a0*/  USEL UR7, UR7, URZ, UP0 ;  /* 0x000000ff07077287 */ /* 0x000fc80008000000 */
[----:B------:R-:W-:Y:S01]  /*36b0*/  ULEA UR6, UR7, UR5, 0x3 ;  /* 0x0000000507067291 */ /* 0x000fe2000f8e18ff */
[----:B--2---:R-:W-:-:S04]  /*36c0*/  LOP3.LUT R2, R11, UR8, RZ, 0x3c, !PT ;  /* 0x000000080b027c12 */ /* 0x004fc8000f8e3cff */
[----:B------:R-:W-:-:S04]  /*36d0*/  SHF.L.U32 R3, R2, 0x1f, RZ ;  /* 0x0000001f02037819 */ /* 0x000fc800000006ff */
[----:B------:R-:W1:Y:S02]  /*36e0*/  SYNCS.PHASECHK.TRANS64.TRYWAIT P0, [UR6], R3 ;  /* 0x00000003ff0075a7 */ /* 0x000e640008001106 */
[----:B-1----:R-:W-:Y:S05]  /*36f0*/  @!P0 BRA `(.L_x_62) ;  /* 0x0000005c00d48947 */ /* 0x002fea0003800000 */
.L_x_150:
        /* <DEDUP_REMOVED lines=9> */
.L_x_152:
[----:B------:R-:W-:-:S04]  /*3790*/  UIADD3 UR7, UPT, UPT, UR7, 0x1, URZ ;  /* 0x0000000107077890 */ /* 0x000fc8000fffe0ff */
[----:B------:R-:W-:-:S04]  /*37a0*/  UISETP.NE.AND UP0, UPT, UR7, 0x4, UPT ;  /* 0x000000040700788c */ /* 0x000fc8000bf05270 */
[----:B------:R-:W-:Y:S02]  /*37b0*/  USEL UR6, URZ, 0x1, UP0 ;  /* 0x00000001ff067887 */ /* 0x000fe40008000000 */
[----:B------:R-:W-:-:S04]  /*37c0*/  USEL UR7, UR7, URZ, UP0 ;  /* 0x000000ff07077287 */ /* 0x000fc80008000000 */
[----:B------:R-:W-:Y:S01]  /*37d0*/  ULEA UR7, UR7, UR5, 0x3 ;  /* 0x0000000507077291 */ /* 0x000fe2000f8e18ff */
[----:B------:R-:W-:-:S04]  /*37e0*/  LOP3.LUT R2, R2, UR6, RZ, 0x3c, !PT ;  /* 0x0000000602027c12 */ /* 0x000fc8000f8e3cff */
[----:B------:R-:W-:-:S04]  /*37f0*/  SHF.L.U32 R2, R2, 0x1f, RZ ;  /* 0x0000001f02027819 */ /* 0x000fc800000006ff */
[----:B------:R-:W2:Y:S02]  /*3800*/  SYNCS.PHASECHK.TRANS64.TRYWAIT P0, [UR7], R2 ;  /* 0x00000002ff0075a7 */ /* 0x000ea40008001107 */
[----:B--2---:R-:W-:Y:S05]  /*3810*/  @!P0 BRA `(.L_x_64) ;  /* 0x0000005c00bc8947 */ /* 0x004fea0003800000 */
.L_x_154:
[----:B------:R-:W-:Y:S01]  /*3820*/  NOP ;  /* 0x0000000000007918 */ /* 0x000fe20000000000 */
[----:B-1----:R-:W1:Y:S01]  /*3830*/  LDS R0, [UR4+0x14] ;  /* 0x00001404ff007984 */ /* 0x002e620008000800 */
[----:B------:R-:W-:Y:S01]  /*3840*/  ULOP3.LUT UR6, UR16, 0xffff, URZ, 0xc0, !UPT ;  /* 0x0000ffff10067892 */ /* 0x000fe2000f8ec0ff */
[----:B------:R-:W-:Y:S01]  /*3850*/  UMOV UR8, 0xffff ;  /* 0x0000ffff00087882 */ /* 0x000fe20000000000 */
[----:B------:R-:W-:Y:S02]  /*3860*/  UMOV UR5, 0x1 ;  /* 0x0000000100057882 */ /* 0x000fe40000000000 */
[----:B------:R-:W-:-:S04]  /*3870*/  USHF.R.U32.HI UR6, URZ, 0x5, UR6 ;  /* 0x00000005ff067899 */ /* 0x000fc80008011606 */
[----:B------:R-:W-:Y:S02]  /*3880*/  USHF.L.U32 UR8, UR8, UR6, URZ ;  /* 0x0000000608087299 */ /* 0x000fe400080006ff */
[----:B------:R-:W-:-:S04]  /*3890*/  USHF.L.U32 UR5, UR5, UR6, URZ ;  /* 0x0000000605057299 */ /* 0x000fc800080006ff */
[----:B-1----:R-:W-:-:S04]  /*38a0*/  LOP3.LUT R0, R0, UR8, RZ, 0xc0, !PT ;  /* 0x0000000800007c12 */ /* 0x002fc8000f8ec0ff */
[----:B------:R-:W-:-:S13]  /*38b0*/  ISETP.NE.AND P0, PT, R0, UR8, PT ;  /* 0x0000000800007c0c */ /* 0x000fda000bf05270 */
[----:B------:R-:W-:Y:S05]  /*38c0*/  @P0 BRA `(.L_x_65) ;  /* 0x0000000000580947 */ /* 0x000fea0003800000 */
[----:B------:R-:W1:Y:S02]  /*38d0*/  LDS R0, [UR4+0x18] ;  /* 0x00001804ff007984 */ /* 0x000e640008000800 */
[----:B-1----:R-:W-:-:S04]  /*38e0*/  LOP3.LUT R0, R0, UR5, RZ, 0xc0, !PT ;  /* 0x0000000500007c12 */ /* 0x002fc8000f8ec0ff */
[----:B------:R-:W-:-:S13]  /*38f0*/  ISETP.NE.AND P0, PT, R0, UR5, PT ;  /* 0x0000000500007c0c */ /* 0x000fda000bf05270 */
[----:B------:R-:W-:Y:S05]  /*3900*/  @P0 BRA `(.L_x_66) ;  /* 0x00000000003c0947 */ /* 0x000fea0003800000 */
[----:B------:R-:W1:Y:S01]  /*3910*/  S2R R2, SR_LANEID ;  /* 0x0000000000027919 */ /* 0x000e620000000000 */
[----:B------:R-:W-:Y:S01]  /*3920*/  ULOP3.LUT UR8, URZ, UR8, URZ, 0x33, !UPT ;  /* 0x00000008ff087292 */ /* 0x000fe2000f8e33ff */
[----:B------:R-:W-:Y:S02]  /*3930*/  VOTEU.ANY UR7, UPT, PT ;  /* 0x0000000000077886 */ /* 0x000fe400038e0100 */
[----:B------:R-:W-:-:S03]  /*3940*/  UFLO.U32 UR7, UR7 ;  /* 0x00000007000772bd */ /* 0x000fc600080e0000 */
[----:B------:R-:W-:-:S04]  /*3950*/  IMAD.U32 R0, RZ, RZ, UR8 ;  /* 0x00000008ff007e24 */ /* 0x000fc8000f8e00ff */
[----:B------:R2:W4:Y:S02]  /*3960*/  REDUX UR6, R0 ;  /* 0x00000000000673c4 */ /* 0x0005240000000000 */
[----:B------:R1:W-:Y:S02]  /*3970*/  UTCATOMSWS.AND URZ, UR8 ;  /* 0x0000000800ff79e3 */ /* 0x0003e40008000000 */
[----:B-1----:R-:W-:Y:S02]  /*3980*/  ISETP.EQ.U32.AND P0, PT, R2, UR7, PT ;  /* 0x0000000702007c0c */ /* 0x002fe4000bf02070 */
[----:B--2---:R-:W-:Y:S02]  /*3990*/  LOP3.LUT R0, RZ, UR5, RZ, 0x33, !PT ;  /* 0x00000005ff007c12 */ /* 0x004fe4000f8e33ff */
[----:B----4-:R-:W-:Y:S02]  /*39a0*/  MOV R2, UR6 ;  /* 0x0000000600027c02 */ /* 0x010fe40008000f00 */
[----:B------:R-:W1:Y:S07]  /*39b0*/  REDUX UR5, R0 ;  /* 0x00000000000573c4 */ /* 0x000e6e0000000000 */
[----:B------:R2:W-:Y:S01]  /*39c0*/  @P0 ATOMS.AND RZ, [UR4+0x14], R2 ;  /* 0x00001402ffff098c */ /* 0x0005e2000a800004 */
[----:B-1----:R-:W-:-:S05]  /*39d0*/  IMAD.U32 R0, RZ, RZ, UR5 ;  /* 0x00000005ff007e24 */ /* 0x002fca000f8e00ff */
[----:B------:R2:W-:Y:S01]  /*39e0*/  @P0 ATOMS.AND RZ, [UR4+0x18], R0 ;  /* 0x00001800ffff098c */ /* 0x0005e2000a800004 */
[----:B------:R-:W-:Y:S05]  /*39f0*/  BRA `(.L_x_67) ;  /* 0x0000000000147947 */ /* 0x000fea0003800000 */
.L_x_66:
[----:B------:R-:W-:Y:S02]  /*3a00*/  MOV R2, 0x3a20 ;  /* 0x00003a2000027802 */ /* 0x000fe40000000f00 */
[----:B---3-5:R-:W-:Y:S05]  /*3a10*/  CALL.REL.NOINC `($__internal_0_$__cuda_sm10x_tcgen05_guardrail_trap_col_being_dealloced_not_returned_by_alloc) ;  /* 0x0000006000a07944 */ /* 0x028fea0003c00000 */
[----:B------:R-:W-:Y:S05]  /*3a20*/  BRA `(.L_x_67) ;  /* 0x0000000000087947 */ /* 0x000fea0003800000 */
.L_x_65:
[----:B------:R-:W-:Y:S02]  /*3a30*/  MOV R2, 0x3a50 ;  /* 0x00003a5000027802 */ /* 0x000fe40000000f00 */
[----:B---3-5:R-:W-:Y:S05]  /*3a40*/  CALL.REL.NOINC `($__internal_2_$__cuda_sm10x_tcgen05_guardrail_trap_unallocated_columns_being_dealloced) ;  /* 0x0000006000ac7944 */ /* 0x028fea0003c00000 */
.L_x_67:
[----:B------:R-:W-:Y:S01]  /*3a50*/  NOP ;  /* 0x0000000000007918 */ /* 0x000fe20000000000 */
[----:B------:R-:W-:Y:S05]  /*3a60*/  EXIT ;  /* 0x000000000000794d */ /* 0x000fea0003800000 */
.L_x_49:
[----:B------:R-:W-:-:S09]  /*3a70*/  UISETP.NE.OR UP2, UPT, UR8, 0x3, !UP2 ;  /* 0x000000030800788c */ /* 0x000fd2000d745670 */
[----:B------:R-:W-:Y:S05]  /*3a80*/  BRA.U UP2, `(.L_x_68) ;  /* 0x0000001102087547 */ /* 0x000fea000b800000 */
[----:B------:R-:W1:Y:S01]  /*3a90*/  LDC R0, c[0x0][0xb30] ;  /* 0x0002cc00ff007b82 */ /* 0x000e620000000800 */
[----:B------:R-:W2:Y:S01]  /*3aa0*/  LDCU.64 UR8, c[0x0][0x888] ;  /* 0x00011100ff0877ac */ /* 0x000ea20008000a00 */
[----:B------:R-:W-:Y:S02]  /*3ab0*/  HFMA2 R27, -RZ, RZ, 0, 0 ;  /* 0x00000000ff1b7431 */ /* 0x000fe400000001ff */
[----:B------:R-:W-:Y:S01]  /*3ac0*/  IMAD.MOV.U32 R29, RZ, RZ, 0x1 ;  /* 0x00000001ff1d7424 */ /* 0x000fe200078e00ff */
[----:B------:R-:W-:Y:S01]  /*3ad0*/  MOV R25, 0x1000 ;  /* 0x0000100000197802 */ /* 0x000fe20000000f00 */
[----:B------:R-:W4:Y:S01]  /*3ae0*/  LDCU.64 UR4, c[0x0][0x890] ;  /* 0x00011200ff0477ac */ /* 0x000f220008000a00 */
[----:B------:R-:W-:Y:S01]  /*3af0*/  IMAD.MOV.U32 R28, RZ, RZ, RZ ;  /* 0x000000ffff1c7224 */ /* 0x000fe200078e00ff */
[----:B------:R-:W3:Y:S01]  /*3b00*/  LDC R24, c[0x0][0x370] ;  /* 0x0000dc00ff187b82 */ /* 0x000ee20000000800 */
[----:B------:R-:W-:Y:S01]  /*3b10*/  UMOV UR7, 0x400 ;  /* 0x0000040000077882 */ /* 0x000fe20000000000 */
[----:B------:R-:W-:-:S02]  /*3b20*/  UPLOP3.LUT UP1, UPT, UPT, UPT, UPT, 0x40, 0x4 ;  /* 0x000000000004789c */ /* 0x000fc40003f2e870 */
[----:B------:R-:W-:-:S04]  /*3b30*/  ULEA UR7, UR37, UR7, 0x18 ;  /* 0x0000000725077291 */ /* 0x000fc8000f8ec0ff */
[----:B------:R-:W3:Y:S01]  /*3b40*/  LDC R3, c[0x0][0xb0c] ;  /* 0x0002c300ff037b82 */ /* 0x000ee20000000800 */
[----:B------:R-:W-:Y:S02]  /*3b50*/  UIADD3 UR13, UPT, UPT, UR7, 0x68, URZ ;  /* 0x00000068070d7890 */ /* 0x000fe4000fffe0ff */
[----:B--2---:R-:W-:Y:S02]  /*3b60*/  UISETP.NE.U32.AND UP2, UPT, UR8, URZ, UPT ;  /* 0x000000ff0800728c */ /* 0x004fe4000bf45070 */
[----:B------:R-:W-:Y:S02]  /*3b70*/  UIADD3 UR33, UPT, UPT, UR7, 0x50, URZ ;  /* 0x0000005007217890 */ /* 0x000fe4000fffe0ff */
[----:B----4-:R-:W-:Y:S01]  /*3b80*/  UISETP.NE.U32.AND UP3, UPT, UR4, URZ, UPT ;  /* 0x000000ff0400728c */ /* 0x010fe2000bf65070 */
[----:B------:R-:W2:Y:S01]  /*3b90*/  LDC R18, c[0x0][0xb20] ;  /* 0x0002c800ff127b82 */ /* 0x000ea20000000800 */
[----:B-1----:R-:W-:Y:S01]  /*3ba0*/  ISETP.NE.AND P1, PT, R0, 0x1, PT ;  /* 0x000000010000780c */ /* 0x002fe20003f25270 */
[----:B------:R-:W-:-:S02]  /*3bb0*/  UISETP.NE.AND.EX UP2, UPT, UR9, URZ, UPT, UP2 ;  /* 0x000000ff0900728c */ /* 0x000fc4000bf45320 */
[----:B------:R-:W-:Y:S02]  /*3bc0*/  UIADD3 UR25, UPT, UPT, UR7, 0x58, URZ ;  /* 0x0000005807197890 */ /* 0x000fe4000fffe0ff */
[----:B------:R-:W-:Y:S02]  /*3bd0*/  UIADD3 UR17, UPT, UPT, UR7, 0x60, URZ ;  /* 0x0000006007117890 */ /* 0x000fe4000fffe0ff */
[----:B------:R-:W1:Y:S01]  /*3be0*/  LDC.64 R30, c[0x0][0x348] ;  /* 0x0000d200ff1e7b82 */ /* 0x000e620000000a00 */
[----:B------:R-:W-:Y:S02]  /*3bf0*/  UPRMT UR13, UR37, 0x654, UR13 ;  /* 0x00000654250d7896 */ /* 0x000fe4000800000d */
[----:B------:R-:W-:-:S05]  /*3c00*/  UISETP.NE.AND.EX UP3, UPT, UR5, URZ, UPT, UP3 ;  /* 0x000000ff0500728c */ /* 0x000fca000bf65330 */
[----:B------:R-:W4:Y:S08]  /*3c10*/  LDC.64 R16, c[0x0][0xb10] ;  /* 0x0002c400ff107b82 */ /* 0x000f300000000a00 */
[----:B------:R-:W1:Y:S08]  /*3c20*/  LDC.64 R6, c[0x0][0xb18] ;  /* 0x0002c600ff067b82 */ /* 0x000e700000000a00 */
[----:B------:R-:W1:Y:S08]  /*3c30*/  LDC.64 R4, c[0x0][0xb28] ;  /* 0x0002ca00ff047b82 */ /* 0x000e700000000a00 */
[----:B--23--:R-:W1:Y:S02]  /*3c40*/  LDC R19, c[0x0][0x374] ;  /* 0x0000dd00ff137b82 */ /* 0x00ce640000000800 */
.L_x_79:
[C---:B------:R-:W-:Y:S02]  /*3c50*/  LEA R0, R28.reuse, UR7, 0x3 ;  /* 0x000000071c007c11 */ /* 0x040fe4000f8e18ff */
[----:B------:R-:W-:Y:S02]  /*3c60*/  SHF.L.U32 R2, R27, 0x1f, RZ ;  /* 0x0000001f1b027819 */ /* 0x000fe400000006ff */
[----:B------:R-:W-:Y:S02]  /*3c70*/  LEA R20, R28, UR7, 0x4 ;  /* 0x000000071c147c11 */ /* 0x000fe4000f8e20ff */
[----:B--2---:R-:W2:Y:S02]  /*3c80*/  SYNCS.PHASECHK.TRANS64.TRYWAIT P0, [R0+URZ+0xa0], R2 ;  /* 0x0000a002000075a7 */ /* 0x004ea400080011ff */
[----:B--2---:R-:W-:Y:S05]  /*3c90*/  @!P0 BRA `(.L_x_69) ;  /* 0x0000005800b48947 */ /* 0x004fea0003800000 */
.L_x_155:
[----:B------:R-:W-:Y:S01]  /*3ca0*/  ISETP.GE.AND P0, PT, R40, 0x1, PT ;  /* 0x000000012800780c */ /* 0x000fe20003f06270 */
[----:B------:R-:W3:Y:S01]  /*3cb0*/  LDS.128 R20, [R20+0x130] ;  /* 0x0001300014147984 */ /* 0x000ee20000000c00 */
[----:B--2---:R-:W-:Y:S01]  /*3cc0*/  VIADD R0, R0, 0xb0 ;  /* 0x000000b000007836 */ /* 0x004fe20000000000 */
[----:B------:R-:W-:Y:S01]  /*3cd0*/  @!PT LDS RZ, [RZ] ;  /* 0x00000000fffff984 */ /* 0x000fe20000000800 */
[----:B------:R-:W-:Y:S01]  /*3ce0*/  @!PT LDS RZ, [RZ] ;  /* 0x00000000fffff984 */ /* 0x000fe20000000800 */
[----:B------:R-:W-:Y:S01]  /*3cf0*/  @!PT LDS RZ, [RZ] ;  /* 0x00000000fffff984 */ /* 0x000fe20000000800 */
[----:B------:R-:W-:Y:S01]  /*3d00*/  @!PT LDS RZ, [RZ] ;  /* 0x00000000fffff984 */ /* 0x000fe20000000800 */
[----:B------:R2:W-:Y:S06]  /*3d10*/  MEMBAR.ALL.CTA ;  /* 0x0000000000007992 */ /* 0x0005ec0000008000 */
[----:B--2---:R-:W2:Y:S01]  /*3d20*/  FENCE.VIEW.ASYNC.S ;  /* 0x00000000000073c6 */ /* 0x004ea20000000000 */
[----:B------:R-:W-:Y:S04]  /*3d30*/  PRMT R0, RZ, 0x654, R0 ;  /* 0x00000654ff007816 */ /* 0x000fe80000000000 */
[----:B--2---:R2:W-:Y:S01]  /*3d40*/  SYNCS.ARRIVE.TRANS64.RED.A1T0 RZ, [R0+URZ], RZ ;  /* 0x000000ff00ff79a7 */ /* 0x0045e200081004ff */
[----:B---3--:R-:W-:Y:S11]  /*3d50*/  LOP3.LUT P3, RZ, R22, 0x1, RZ, 0xc0, !PT ;  /* 0x0000000116ff7812 */ /* 0x008ff6000786c0ff */
[----:B------:R-:W-:Y:S02]  /*3d60*/  @!UPT UIADD3 URZ, UPT, UPT, URZ, URZ, URZ ;  /* 0x000000fffffff290 */ /* 0x000fe4000fffe0ff */
[----:B------:R-:W-:Y:S02]  /*3d70*/  @P3 MOV R11, R20 ;  /* 0x00000014000b3202 */ /* 0x000fe40000000f00 */
[----:B------:R-:W-:Y:S01]  /*3d80*/  @P3 LOP3.LUT R10, R21, 0xffff, RZ, 0xc0, !PT ;  /* 0x0000ffff150a3812 */ /* 0x000fe200078ec0ff */
[----:B--2---:R-:W-:Y:S06]  /*3d90*/  @!P0 BRA `(.L_x_70) ;  /* 0x0000000000a48947 */ /* 0x004fec0003800000 */
[-C--:B-1----:R-:W-:Y:S01]  /*3da0*/  IMAD.HI.U32 R0, R19, R7.reuse, RZ ;  /* 0x0000000713007227 */ /* 0x082fe200078e00ff */
[----:B------:R-:W-:Y:S02]  /*3db0*/  ISETP.NE.AND P0, PT, R6, 0x1, PT ;  /* 0x000000010600780c */ /* 0x000fe40003f05270 */
[----:B------:R-:W-:Y:S01]  /*3dc0*/  ISETP.NE.AND P2, PT, R40, 0x1, PT ;  /* 0x000000012800780c */ /* 0x000fe20003f45270 */
[----:B----4-:R-:W-:Y:S01]  /*3dd0*/  IMAD.HI.U32 R9, R24, R16, RZ ;  /* 0x0000001018097227 */ /* 0x010fe200078e00ff */
[----:B------:R-:W-:Y:S02]  /*3de0*/  SHF.R.U32.HI R0, RZ, R18, R0 ;  /* 0x00000012ff007219 */ /* 0x000fe40000011600 */
[----:B------:R-:W-:Y:S01]  /*3df0*/  ISETP.NE.AND P4, PT, R3, 0x1, PT ;  /* 0x000000010300780c */ /* 0x000fe20003f85270 */
[----:B------:R-:W-:Y:S01]  /*3e00*/  IMAD.HI.U32 R13, R10, R7, RZ ;  /* 0x000000070a0d7227 */ /* 0x000fe200078e00ff */
[----:B------:R-:W-:Y:S02]  /*3e10*/  SHF.R.U32.HI R9, RZ, R17, R9 ;  /* 0x00000011ff097219 */ /* 0x000fe40000011609 */
[----:B------:R-:W-:Y:S01]  /*3e20*/  SEL R0, R19, R0, !P0 ;  /* 0x0000000013007207 */ /* 0x000fe20004000000 */
[----:B------:R-:W-:Y:S01]  /*3e30*/  IMAD.HI.U32 R12, R11, R16, RZ ;  /* 0x000000100b0c7227 */ /* 0x000fe200078e00ff */
[----:B------:R-:W-:Y:S03]  /*3e40*/  SEL R9, R24, R9, !P4 ;  /* 0x0000000918097207 */ /* 0x000fe60006000000 */
[-C--:B------:R-:W-:Y:S01]  /*3e50*/  IMAD.HI.U32 R8, R0, R4.reuse, RZ ;  /* 0x0000000400087227 */ /* 0x080fe200078e00ff */
[----:B------:R-:W-:Y:S03]  /*3e60*/  SHF.R.U32.HI R12, RZ, R17, R12 ;  /* 0x00000011ff0c7219 */ /* 0x000fe6000001160c */
[----:B------:R-:W-:Y:S01]  /*3e70*/  IMAD.HI.U32 R2, R9, R4, RZ ;  /* 0x0000000409027227 */ /* 0x000fe200078e00ff */
[-C--:B------:R-:W-:Y:S02]  /*3e80*/  @P2 SHF.R.U32.HI R0, RZ, R5.reuse, R8 ;  /* 0x00000005ff002219 */ /* 0x080fe40000011608 */
[----:B------:R-:W-:Y:S02]  /*3e90*/  SHF.R.U32.HI R8, RZ, R18, R13 ;  /* 0x00000012ff087219 */ /* 0x000fe4000001160d */
[----:B------:R-:W-:Y:S01]  /*3ea0*/  @P2 SHF.R.U32.HI R9, RZ, R5, R2 ;  /* 0x00000005ff092219 */ /* 0x000fe20000011602 */
[----:B------:R-:W-:Y:S01]  /*3eb0*/  IMAD R0, R40, R0, RZ ;  /* 0x0000000028007224 */ /* 0x000fe200078e02ff */
[----:B------:R-:W-:Y:S02]  /*3ec0*/  SEL R8, R10, R8, !P0 ;  /* 0x000000080a087207 */ /* 0x000fe40004000000 */
[----:B------:R-:W-:Y:S01]  /*3ed0*/  SEL R2, R11, R12, !P4 ;  /* 0x0000000c0b027207 */ /* 0x000fe20006000000 */
[----:B------:R-:W-:Y:S01]  /*3ee0*/  IMAD R12, R40, R9, RZ ;  /* 0x00000009280c7224 */ /* 0x000fe200078e02ff */
[C---:B------:R-:W-:Y:S01]  /*3ef0*/  ISETP.GE.AND P0, PT, R8.reuse, R0, PT ;  /* 0x000000000800720c */ /* 0x040fe20003f06270 */
[----:B------:R-:W-:Y:S03]  /*3f00*/  IMAD.HI.U32 R0, R8, R4, RZ ;  /* 0x0000000408007227 */ /* 0x000fe600078e00ff */
[----:B------:R-:W-:Y:S02]  /*3f10*/  ISETP.GE.OR P0, PT, R2, R12, P0 ;  /* 0x0000000c0200720c */ /* 0x000fe40000706670 */
[-C--:B------:R-:W-:Y:S04]  /*3f20*/  SHF.R.U32.HI R0, RZ, R5.reuse, R0 ;  /* 0x00000005ff007219 */ /* 0x080fe80000011600 */
[----:B------:R-:W-:Y:S05]  /*3f30*/  SEL R13, R8, R0, !P2 ;  /* 0x00000000080d7207 */ /* 0x000fea0005000000 */
[----:B------:R-:W-:Y:S02]  /*3f40*/  IMAD.MOV R12, RZ, RZ, -R13 ;  /* 0x000000ffff0c7224 */ /* 0x000fe400078e0a0d */
[----:B------:R-:W-:Y:S04]  /*3f50*/  @!P0 IMAD.HI.U32 R0, R2, R4, RZ ;  /* 0x0000000402008227 */ /* 0x000fe800078e00ff */
[----:B------:R-:W-:Y:S01]  /*3f60*/  IMAD R12, R40, R12, R8 ;  /* 0x0000000c280c7224 */ /* 0x000fe200078e0208 */
[----:B------:R-:W-:Y:S04]  /*3f70*/  @!P0 SHF.R.U32.HI R0, RZ, R5, R0 ;  /* 0x00000005ff008219 */ /* 0x000fe80000011600 */
[----:B------:R-:W-:Y:S04]  /*3f80*/  @!P0 SEL R0, R2, R0, !P2 ;  /* 0x0000000002008207 */ /* 0x000fe80005000000 */
[----:B------:R-:W-:Y:S01]  /*3f90*/  @!P0 IADD3 R13, PT, PT, R13, -R0, RZ ;  /* 0x800000000d0d8210 */ /* 0x000fe20007ffe0ff */
[----:B------:R-:W-:Y:S01]  /*3fa0*/  @!P0 IMAD R0, R9, R12, R0 ;  /* 0x0000000c09008224 */ /* 0x000fe200078e0200 */
[----:B------:R-:W-:Y:S01]  /*3fb0*/  IADD3 R9, PT, PT, -R8, RZ, RZ ;  /* 0x000000ff08097210 */ /* 0x000fe20007ffe1ff */
[--C-:B------:R-:W-:Y:S02]  /*3fc0*/  IMAD.MOV R12, RZ, RZ, -R2.reuse ;  /* 0x000000ffff0c7224 */ /* 0x100fe400078e0a02 */
[----:B------:R-:W-:Y:S02]  /*3fd0*/  @!P0 IMAD R8, R13, R40, R2 ;  /* 0x000000280d088224 */ /* 0x000fe400078e0202 */
[----:B------:R-:W-:Y:S02]  /*3fe0*/  @!P0 IMAD.MOV.U32 R2, RZ, RZ, R0 ;  /* 0x000000ffff028224 */ /* 0x000fe400078e0000 */
[----:B------:R-:W-:Y:S02]  /*3ff0*/  IMAD R11, R3, R12, R11 ;  /* 0x0000000c030b7224 */ /* 0x000fe400078e020b */
[----:B------:R-:W-:Y:S02]  /*4000*/  IMAD R10, R6, R9, R10 ;  /* 0x00000009060a7224 */ /* 0x000fe400078e020a */
[----:B------:R-:W-:Y:S02]  /*4010*/  IMAD R11, R2, R3, R11 ;  /* 0x00000003020b7224 */ /* 0x000fe400078e020b */
[----:B------:R-:W-:Y:S02]  /*4020*/  IMAD R10, R8, R6, R10 ;  /* 0x00000006080a7224 */ /* 0x000fe400078e020a */
.L_x_70:
[----:B------:R-:W-:Y:S05]  /*4030*/  BRA.U UP1, `(.L_x_71) ;  /* 0x0000000101107547 */ /* 0x000fea000b800000 */
[----:B------:R-:W-:Y:S04]  /*4040*/  MOV R2, UR6 ;  /* 0x0000000600027c02 */ /* 0x000fe80008000f00 */
[----:B------:R-:W-:Y:S04]  /*4050*/  SHF.L.U32 R2, R2, 0x1f, RZ ;  /* 0x0000001f02027819 */ /* 0x000fe800000006ff */
[----:B------:R-:W2:Y:S02]  /*4060*/  SYNCS.PHASECHK.TRANS64.TRYWAIT P0, [UR7+0x98], R2 ;  /* 0x00009802ff0075a7 */ /* 0x000ea40008001107 */
[----:B--2---:R-:W-:Y:S05]  /*4070*/  @!P0 BRA `(.L_x_72) ;  /* 0x0000005400d08947 */ /* 0x004fea0003800000 */
.L_x_71:
[----:B------:R-:W-:Y:S02]  /*4080*/  R2UR UR35, R15 ;  /* 0x000000000f2372ca */ /* 0x000fe400000e0000 */
[----:B------:R-:W-:Y:S02]  /*4090*/  R2UR UR34, R14 ;  /* 0x000000000e2272ca */ /* 0x000fe400000e0000 */
[----:B------:R-:W-:Y:S02]  /*40a0*/  ISETP.NE.U32.AND P2, PT, RZ, UR4, PT ;  /* 0x00000004ff007c0c */ /* 0x000fe4000bf45070 */
[----:B------:R-:W-:Y:S02]  /*40b0*/  SHF.L.U32 R14, R29, 0x1f, RZ ;  /* 0x0000001f1d0e7819 */ /* 0x000fe400000006ff */
[----:B------:R-:W-:Y:S05]  /*40c0*/  ISETP.NE.AND.EX P2, PT, RZ, UR5, PT, P2 ;  /* 0x00000005ff007c0c */ /* 0x000fea000bf45320 */
[----:B------:R-:W-:Y:S02]  /*40d0*/  USHF.L.U32 UR35, UR35, 0x6, URZ ;  /* 0x0000000623237899 */ /* 0x000fe400080006ff */
[----:B------:R-:W-:Y:S01]  /*40e0*/  USHF.L.U32 UR34, UR34, 0x8, URZ ;  /* 0x0000000822227899 */ /* 0x000fe200080006ff */
[----:B------:R-:W-:Y:S11]  /*40f0*/  BRA.U !UP3, `(.L_x_73) ;  /* 0x000000010b347547 */ /* 0x000ff6000b800000 */
[----:B------:R-:W-:Y:S01]  /*4100*/  UPLOP3.LUT UP0, UPT, UPT, UPT, UP2, 0x80, 0x8 ;  /* 0x000000000008789c */ /* 0x000fe20003f0f020 */
[----:B--2---:R-:W-:Y:S02]  /*4110*/  HFMA2 R0, -RZ, RZ, 0, 5.9604644775390625e-08 ;  /* 0x00000001ff007431 */ /* 0x004fe400000001ff */
[----:B------:R-:W-:Y:S03]  /*4120*/  IMAD.MOV.U32 R96, RZ, RZ, 0x1 ;  /* 0x00000001ff607424 */ /* 0x000fe600078e00ff */
[----:B------:R-:W-:Y:S05]  /*4130*/  PLOP3.LUT P0, PT, PT, PT, UP0, 0x80, 0x8 ;  /* 0x000000000008781c */ /* 0x000fea0003f0f008 */
[----:B------:R-:W2:Y:S01]  /*4140*/  @UP0 LDCU.64 UR10, c[0x0][0x888] ;  /* 0x00011100ff0a07ac */ /* 0x000ea20008000a00 */
[----:B------:R-:W-:Y:S07]  /*4150*/  @UP0 UIMAD UR8, UR36, UR4, URZ ;  /* 0x00000004240802a4 */ /* 0x000fee000f8e02ff */
[----:B------:R-:W-:Y:S01]  /*4160*/  @!P0 PRMT R96, R0, 0x7610, R96 ;  /* 0x0000761000608816 */ /* 0x000fe20000000060 */
[----:B--2---:R-:W-:Y:S03]  /*4170*/  @UP0 UIMAD.WIDE UR10, UR8, 0x4, UR10 ;  /* 0x00000004080a08a5 */ /* 0x004fe6000f8e020a */
[----:B------:R-:W2:Y:S03]  /*4180*/  @!UP0 LDCU UR8, c[0x0][0x880] ;  /* 0x00011000ff0887ac */ /* 0x000ea60008000800 */
[----:B------:R-:W-:Y:S01]  /*4190*/  IMAD.U32 R8, RZ, RZ, UR10 ;  /* 0x0000000aff087e24 */ /* 0x000fe2000f8e00ff */
[----:B------:R-:W-:Y:S05]  /*41a0*/  MOV R9, UR11 ;  /* 0x0000000b00097c02 */ /* 0x000fea0008000f00 */
[----:B-----5:R3:W5:Y:S02]  /*41b0*/  @P0 LDG.E R49, desc[UR46][R8.64] ;  /* 0x0000002e08310981 */ /* 0x020764000c1e1900 */
[----:B--23--:R-:W-:Y:S07]  /*41c0*/  @!P0 IMAD.U32 R49, RZ, RZ, UR8 ;  /* 0x00000008ff318e24 */ /* 0x00cfee000f8e00ff */
.L_x_73:
[----:B-----5:R-:W-:Y:S01]  /*41d0*/  @!P2 FSETP.EQ.AND P0, PT, R49, RZ, PT ;  /* 0x000000ff3100a20b */ /* 0x020fe20003f02000 */
[----:B------:R-:W-:Y:S01]  /*41e0*/  @!UPT UIADD3 URZ, UPT, UPT, URZ, URZ, URZ ;  /* 0x000000fffffff290 */ /* 0x000fe2000fffe0ff */
[----:B------:R-:W-:Y:S11]  /*41f0*/  @!P2 BRA `(.L_x_74) ;  /* 0x000000000014a947 */ /* 0x000ff60003800000 */
[----:B------:R-:W-:Y:S02]  /*4200*/  LOP3.LUT P2, RZ, R96, 0xff, RZ, 0xc0, !PT ;  /* 0x000000ff60ff7812 */ /* 0x000fe4000784c0ff */
[----:B------:R-:W-:Y:S04]  /*4210*/  PLOP3.LUT P0, PT, PT, PT, UP0, 0x80, 0x8 ;  /* 0x000000000008781c */ /* 0x000fe80003f0f008 */
[----:B------:R-:W-:Y:S07]  /*4220*/  PLOP3.LUT P0, PT, P0, PT, PT, 0x8, 0x80 ;  /* 0x000000000080781c */ /* 0x000fee000070e170 */
[----:B------:R-:W-:Y:S11]  /*4230*/  @P2 FSETP.EQ.AND P0, PT, R49, RZ, PT ;  /* 0x000000ff3100220b */ /* 0x000ff60003f02000 */
[----:B------:R-:W-:Y:S02]  /*4240*/  @!UPT UIADD3 URZ, UPT, UPT, URZ, URZ, URZ ;  /* 0x000000fffffff290 */ /* 0x000fe4000fffe0ff */
.L_x_74:
[----:B------:R-:W3:Y:S01]  /*4250*/  SYNCS.PHASECHK.TRANS64.TRYWAIT P2, [UR7+0x70], R14 ;  /* 0x0000700eff0075a7 */ /* 0x000ee20008041107 */
[----:B------:R-:W-:Y:S04]  /*4260*/  ELECT P4, URZ, PT ;  /* 0x0000000000ff782f */ /* 0x000fe80003880000 */
[----:B------:R-:W-:Y:S11]  /*4270*/  PLOP3.LUT P4, PT, P0, P4, PT, 0xf2, 0x2f ;  /* 0x00000000002f781c */ /* 0x000ff60000789e72 */
[----:B------:R-:W-:Y:S02]  /*4280*/  @!UPT UIADD3 URZ, UPT, UPT, URZ, URZ, URZ ;  /* 0x000000fffffff290 */ /* 0x000fe4000fffe0ff */
[----:B-1----:R-:W-:Y:S05]  /*4290*/  @!P4 IADD3 R8, P0, PT, R30, 0x580, RZ ;  /* 0x000005801e08c810 */ /* 0x002fea0007f1e0ff */
[----:B--2---:R-:W-:Y:S01]  /*42a0*/  @!P4 IMAD.X R2, RZ, RZ, R31, P0 ;  /* 0x000000ffff02c224 */ /* 0x004fe200000e061f */
[----:B---3--:R-:W-:Y:S07]  /*42b0*/  @!P2 BRA `(.L_x_75) ;  /* 0x000000540058a947 */ /* 0x008fee0003800000 */
.L_x_158:
[----:B------:R-:W-:Y:S01]  /*42c0*/  @!P4 R2UR UR8, R2 ;  /* 0x000000000208c2ca */ /* 0x000fe200000e0000 */
[----:B------:R-:W-:Y:S01]  /*42d0*/  VOTEU.ALL UP1, P4 ;  /* 0x0000000000ff7886 */ /* 0x000fe20002020000 */
[----:B------:R-:W-:Y:S01]  /*42e0*/  @!P4 R2UR UR9, R8 ;  /* 0x000000000809c2ca */ /* 0x000fe200000e0000 */
[----:B-1----:R-:W-:Y:S01]  /*42f0*/  @!P4 IMAD.MOV.U32 R0, RZ, RZ, 0x1000 ;  /* 0x00001000ff00c424 */ /* 0x002fe200078e00ff */
[----:B------:R-:W-:Y:S01]  /*4300*/  UMOV UR10, 0x0 ;  /* 0x00000000000a7882 */ /* 0x000fe20000000000 */
[----:B------:R-:W-:Y:S01]  /*4310*/  UMOV UR11, 0x10000000 ;  /* 0x10000000000b7882 */ /* 0x000fe20000000000 */
[----:B------:R-:W-:Y:S01]  /*4320*/  @!UP1 UIADD3 UR32, UPT, UPT, UR7, 0x200, URZ ;  /* 0x0000020007209890 */ /* 0x000fe2000fffe0ff */
[----:B------:R-:W-:Y:S06]  /*4330*/  VOTEU.ALL UP1, P4 ;  /* 0x0000000000ff7886 */ /* 0x000fec0002020000 */
[----:B------:R-:W-:Y:S01]  /*4340*/  IMAD.U32 R9, RZ, RZ, UR8 ;  /* 0x00000008ff097e24 */ /* 0x000fe2000f8e00ff */
[----:B------:R-:W-:Y:S01]  /*4350*/  UPRMT UR8, UR37, 0x654, UR33 ;  /* 0x0000065425087896 */ /* 0x000fe20008000021 */
[----:B------:R-:W-:Y:S03]  /*4360*/  IMAD.U32 R8, RZ, RZ, UR9 ;  /* 0x00000009ff087e24 */ /* 0x000fe6000f8e00ff */
[----:B------:R-:W-:Y:S02]  /*4370*/  @!P4 R2UR UR15, R9 ;  /* 0x00000000090fc2ca */ /* 0x000fe400000e0000 */
[----:B------:R-:W-:Y:S02]  /*4380*/  @!P4 R2UR UR14, R8 ;  /* 0x00000000080ec2ca */ /* 0x000fe400000e0000 */
[----:B------:R-:W-:Y:S05]  /*4390*/  @!P4 IADD3 R8, P0, PT, R30, 0x580, RZ ;  /* 0x000005801e08c810 */ /* 0x000fea0007f1e0ff */
[----:B------:R-:W-:Y:S06]  /*43a0*/  @!P4 IMAD.X R2, RZ, RZ, R31, P0 ;  /* 0x000000ffff02c224 */ /* 0x000fec00000e061f */
[----:B------:R1:W-:Y:S01]  /*43b0*/  @!UP1 UTMALDG.3D [UR32], [UR14], desc[UR10] ;  /* 0x00000a200e0095b4 */ /* 0x0003e20008011000 */
[----:B------:R1:W-:Y:S01]  /*43c0*/  @!P4 SYNCS.ARRIVE.TRANS64.RED.A0TR RZ, [UR7+0x50], R0 ;  /* 0x00005000ffffc9a7 */ /* 0x0003e20008300407 */
[----:B------:R-:W-:Y:S01]  /*43d0*/  SYNCS.ARRIVE.TRANS64.RED.A1T0 RZ, [UR8], RZ ;  /* 0x000000ffffff79a7 */ /* 0x000fe20008100408 */
[----:B------:R-:W2:Y:S02]  /*43e0*/  SYNCS.PHASECHK.TRANS64.TRYWAIT P2, [UR7+0x78], R14 ;  /* 0x0000780eff0075a7 */ /* 0x000ea40008041107 */
[----:B-12---:R-:W-:Y:S05]  /*43f0*/  @!P2 BRA `(.L_x_76) ;  /* 0x000000540020a947 */ /* 0x006fea0003800000 */
.L_x_160:
[----:B------:R-:W-:Y:S01]  /*4400*/  @!P4 R2UR UR8, R2 ;  /* 0x000000000208c2ca */ /* 0x000fe200000e0000 */
[----:B------:R-:W-:Y:S01]  /*4410*/  VOTEU.ALL UP1, P4 ;  /* 0x0000000000ff7886 */ /* 0x000fe20002020000 */
[----:B------:R-:W-:Y:S01]  /*4420*/  @!P4 R2UR UR9, R8 ;  /* 0x000000000809c2ca */ /* 0x000fe200000e0000 */
[----:B-1----:R-:W-:Y:S01]  /*4430*/  @!P4 IMAD.MOV.U32 R0, RZ, RZ, 0x1000 ;  /* 0x00001000ff00c424 */ /* 0x002fe200078e00ff */
[----:B------:R-:W-:Y:S01]  /*4440*/  UMOV UR10, 0x0 ;  /* 0x00000000000a7882 */ /* 0x000fe20000000000 */
[----:B------:R-:W-:Y:S01]  /*4450*/  UMOV UR11, 0x10000000 ;  /* 0x10000000000b7882 */ /* 0x000fe20000000000 */
[----:B------:R-:W-:Y:S02]  /*4460*/  @!UP1 UIADD3 UR26, UPT, UPT, UR34, 0x40, URZ ;  /* 0x00000040221a9890 */ /* 0x000fe4000fffe0ff */
[----:B------:R-:W-:Y:S01]  /*4470*/  @!UP1 UIADD3 UR24, UPT, UPT, UR7, 0x1200, URZ ;  /* 0x0000120007189890 */ /* 0x000fe2000fffe0ff */
[----:B------:R-:W-:Y:S01]  /*4480*/  VOTEU.ALL UP1, P4 ;  /* 0x0000000000ff7886 */ /* 0x000fe20002020000 */
[----:B------:R-:W-:Y:S01]  /*4490*/  UMOV UR27, UR35 ;  /* 0x00000023001b7c82 */ /* 0x000fe20008000000 */
[----:B------:R-:W-:Y:S02]  /*44a0*/  UMOV UR28, UR36 ;  /* 0x00000024001c7c82 */ /* 0x000fe40008000000 */
        /* <DEDUP_REMOVED lines=12> */
.L_x_162:
[----:B------:R-:W2:Y:S01]  /*4570*/  LDC.64 R12, c[0x0][0xb18] ;  /* 0x0002c600ff0c7b82 */ /* 0x000ea20000000a00 */
[----:B------:R-:W-:Y:S01]  /*4580*/  @!P4 R2UR UR8, R2 ;  /* 0x000000000208c2ca */ /* 0x000fe200000e0000 */
[----:B------:R-:W-:Y:S01]  /*4590*/  VOTEU.ALL UP1, P4 ;  /* 0x0000000000ff7886 */ /* 0x000fe20002020000 */
[----:B------:R-:W-:Y:S01]  /*45a0*/  @!P4 R2UR UR9, R8 ;  /* 0x000000000809c2ca */ /* 0x000fe200000e0000 */
[----:B-1----:R-:W-:Y:S01]  /*45b0*/  @!P4 IMAD.MOV.U32 R0, RZ, RZ, 0x1000 ;  /* 0x00001000ff00c424 */ /* 0x002fe200078e00ff */
[----:B------:R-:W-:Y:S03]  /*45c0*/  UMOV UR10, 0x0 ;  /* 0x00000000000a7882 */ /* 0x000fe60000000000 */
[----:B------:R-:W1:Y:S01]  /*45d0*/  @!P1 LDC R2, c[0x0][0xb0c] ;  /* 0x0002c300ff029b82 */ /* 0x000e620000000800 */
[----:B------:R-:W-:Y:S01]  /*45e0*/  @!UP1 UIADD3 UR18, UPT, UPT, UR34, 0x80, URZ ;  /* 0x0000008022129890 */ /* 0x000fe2000fffe0ff */
[----:B------:R-:W-:Y:S01]  /*45f0*/  @P3 SHF.R.U32.HI R26, RZ, 0x10, R21 ;  /* 0x00000010ff1a3819 */ /* 0x000fe20000011615 */
[----:B------:R-:W-:Y:S01]  /*4600*/  @!UP1 UIADD3 UR16, UPT, UPT, UR7, 0x2200, URZ ;  /* 0x0000220007109890 */ /* 0x000fe2000fffe0ff */
[----:B------:R-:W-:Y:S01]  /*4610*/  VIADD R28, R28, 0x1 ;  /* 0x000000011c1c7836 */ /* 0x000fe20000000000 */
[----:B------:R-:W-:Y:S01]  /*4620*/  VOTEU.ALL UP1, P4 ;  /* 0x0000000000ff7886 */ /* 0x000fe20002020000 */
[----:B------:R-:W-:Y:S01]  /*4630*/  UMOV UR11, 0x10000000 ;  /* 0x10000000000b7882 */ /* 0x000fe20000000000 */
[----:B------:R-:W-:Y:S01]  /*4640*/  UMOV UR19, UR35 ;  /* 0x0000002300137c82 */ /* 0x000fe20008000000 */
[----:B------:R-:W-:Y:S01]  /*4650*/  IMAD.U32 R9, RZ, RZ, UR8 ;  /* 0x00000008ff097e24 */ /* 0x000fe2000f8e00ff */
[----:B------:R-:W-:Y:S01]  /*4660*/  UMOV UR20, UR36 ;  /* 0x0000002400147c82 */ /* 0x000fe20008000000 */
[----:B------:R-:W-:Y:S01]  /*4670*/  IMAD.U32 R8, RZ, RZ, UR9 ;  /* 0x00000009ff087e24 */ /* 0x000fe2000f8e00ff */
[----:B------:R-:W-:Y:S02]  /*4680*/  UPRMT UR8, UR37, 0x654, UR17 ;  /* 0x0000065425087896 */ /* 0x000fe40008000011 */
[----:B------:R-:W-:Y:S02]  /*4690*/  @!P4 R2UR UR15, R9 ;  /* 0x00000000090fc2ca */ /* 0x000fe400000e0000 */
[----:B------:R-:W-:Y:S02]  /*46a0*/  @!P4 R2UR UR14, R8 ;  /* 0x00000000080ec2ca */ /* 0x000fe400000e0000 */
[----:B------:R-:W3:Y:S11]  /*46b0*/  LDC.64 R8, c[0x0][0xb10] ;  /* 0x0002c400ff087b82 */ /* 0x000ef60000000a00 */
[----:B------:R1:W-:Y:S01]  /*46c0*/  @!UP1 UTMALDG.3D [UR16], [UR14], desc[UR10] ;  /* 0x00000a100e0095b4 */ /* 0x0003e20008011000 */
[----:B------:R5:W-:Y:S01]  /*46d0*/  @!P4 SYNCS.ARRIVE.TRANS64.RED.A0TR RZ, [UR7+0x60], R0 ;  /* 0x00006000ffffc9a7 */ /* 0x000be20008300407 */
[C---:B---3--:R-:W-:Y:S01]  /*46e0*/  @!P1 IMAD.HI.U32 R8, R11.reuse, R8, RZ ;  /* 0x000000080b089227 */ /* 0x048fe200078e00ff */
[----:B--2---:R-:W-:Y:S02]  /*46f0*/  @!P1 ISETP.NE.AND P0, PT, R12, 0x1, PT ;  /* 0x000000010c00980c */ /* 0x004fe40003f05270 */
[----:B-1----:R-:W-:Y:S01]  /*4700*/  @!P1 ISETP.NE.AND P2, PT, R2, 0x1, PT ;  /* 0x000000010200980c */ /* 0x002fe20003f45270 */
[----:B------:R-:W-:Y:S01]  /*4710*/  SYNCS.ARRIVE.TRANS64.RED.A1T0 RZ, [UR8], RZ ;  /* 0x000000ffffff79a7 */ /* 0x000fe20008100408 */
[C---:B------:R-:W-:Y:S01]  /*4720*/  @!P1 IMAD.HI.U32 R13, R10.reuse, R13, RZ ;  /* 0x0000000d0a0d9227 */ /* 0x040fe200078e00ff */
[----:B------:R-:W-:Y:S04]  /*4730*/  @!P1 SHF.R.U32.HI R8, RZ, R9, R8 ;  /* 0x00000009ff089219 */ /* 0x000fe80000011608 */
[----:B------:R-:W-:Y:S01]  /*4740*/  @!P1 SEL R8, R11, R8, !P2 ;  /* 0x000000080b089207 */ /* 0x000fe20005000000 */
[----:B------:R-:W1:Y:S01]  /*4750*/  SYNCS.PHASECHK.TRANS64.TRYWAIT P5, [UR7+0x88], R14 ;  /* 0x0000880eff0075a7 */ /* 0x000e6200080a1107 */
[----:B-----5:R-:W2:Y:S02]  /*4760*/  @!P1 LDC R0, c[0x0][0xb20] ;  /* 0x0002c800ff009b82 */ /* 0x020ea40000000800 */
[----:B--2---:R-:W-:Y:S04]  /*4770*/  @!P1 SHF.R.U32.HI R0, RZ, R0, R13 ;  /* 0x00000000ff009219 */ /* 0x004fe8000001160d */
[----:B------:R-:W-:Y:S05]  /*4780*/  @!P1 SEL R9, R10, R0, !P0 ;  /* 0x000000000a099207 */ /* 0x000fea0004000000 */
[----:B------:R-:W-:Y:S02]  /*4790*/  @!P1 IMAD.IADD R0, R9, 0x1, -R8 ;  /* 0x0000000109009824 */ /* 0x000fe400078e0a08 */
[----:B------:R-:W-:Y:S02]  /*47a0*/  @!P1 IMAD.IADD R8, R8, 0x1, -R9 ;  /* 0x0000000108089824 */ /* 0x000fe400078e0a09 */
[----:B------:R-:W-:Y:S02]  /*47b0*/  @!P1 IMAD R11, R0, R2, R11 ;  /* 0x00000002000b9224 */ /* 0x000fe400078e020b */
[----:B------:R-:W-:Y:S01]  /*47c0*/  @!P1 IMAD R10, R8, R12, R10 ;  /* 0x0000000c080a9224 */ /* 0x000fe200078e020a */
[----:B-1----:R-:W-:Y:S06]  /*47d0*/  @!P5 BRA `(.L_x_78) ;  /* 0x000000500058d947 */ /* 0x002fec0003800000 */
.L_x_164:
[----:B------:R-:W-:Y:S01]  /*47e0*/  @!P4 IADD3 R2, P0, PT, R30, 0x580, RZ ;  /* 0x000005801e02c810 */ /* 0x000fe20007f1e0ff */
[----:B------:R-:W-:Y:S01]  /*47f0*/  VOTEU.ALL UP1, P4 ;  /* 0x0000000000ff7886 */ /* 0x000fe20002020000 */
[----:B------:R-:W-:Y:S01]  /*4800*/  UMOV UR18, 0x0 ;  /* 0x0000000000127882 */ /* 0x000fe20000000000 */
[----:B------:R-:W-:Y:S01]  /*4810*/  UMOV UR19, 0x10000000 ;  /* 0x1000000000137882 */ /* 0x000fe20000000000 */
[----:B------:R-:W-:Y:S01]  /*4820*/  @!P4 R2UR UR9, R2 ;  /* 0x000000000209c2ca */ /* 0x000fe200000e0000 */
[----:B-1----:R-:W-:Y:S01]  /*4830*/  @!P4 IMAD.X R0, RZ, RZ, R31, P0 ;  /* 0x000000ffff00c224 */ /* 0x002fe200000e061f */
[----:B------:R-:W-:Y:S01]  /*4840*/  @!UP1 UIADD3 UR10, UPT, UPT, UR34, 0xc0, URZ ;  /* 0x000000c0220a9890 */ /* 0x000fe2000fffe0ff */
[----:B------:R-:W-:Y:S01]  /*4850*/  ISETP.NE.AND P0, PT, R28, 0x2, PT ;  /* 0x000000021c00780c */ /* 0x000fe20003f05270 */
[----:B------:R-:W-:Y:S01]  /*4860*/  UMOV UR11, UR35 ;  /* 0x00000023000b7c82 */ /* 0x000fe20008000000 */
[----:B------:R-:W-:Y:S01]  /*4870*/  UMOV UR12, UR36 ;  /* 0x00000024000c7c82 */ /* 0x000fe20008000000 */
[----:B------:R-:W-:Y:S01]  /*4880*/  @!P4 R2UR UR8, R0 ;  /* 0x000000000008c2ca */ /* 0x000fe200000e0000 */
[----:B------:R-:W-:Y:S01]  /*4890*/  IMAD.IADD R14, R10, 0x1, R94 ;  /* 0x000000010a0e7824 */ /* 0x000fe200078e025e */
[----:B------:R-:W-:Y:S01]  /*48a0*/  @P3 R2UR UR36, R26 ;  /* 0x000000001a2432ca */ /* 0x000fe200000e0000 */
[----:B------:R-:W-:Y:S01]  /*48b0*/  IMAD.IADD R15, R11, 0x1, R95 ;  /* 0x000000010b0f7824 */ /* 0x000fe200078e025f */
[----:B------:R-:W-:Y:S02]  /*48c0*/  SEL R0, RZ, 0x1, P0 ;  /* 0x00000001ff007807 */ /* 0x000fe40000000000 */
[----:B------:R-:W-:Y:S01]  /*48d0*/  LOP3.LUT R29, R29, 0x1, RZ, 0x3c, !PT ;  /* 0x000000011d1d7812 */ /* 0x000fe200078e3cff */
[----:B------:R-:W-:Y:S01]  /*48e0*/  IMAD.U32 R8, RZ, RZ, UR9 ;  /* 0x00000009ff087e24 */ /* 0x000fe2000f8e00ff */
[----:B------:R-:W-:Y:S01]  /*48f0*/  @!UP1 UIADD3 UR9, UPT, UPT, UR7, 0x68, URZ ;  /* 0x0000006807099890 */ /* 0x000fe2000fffe0ff */
[----:B------:R-:W-:Y:S02]  /*4900*/  LOP3.LUT R27, R27, R0, RZ, 0x3c, !PT ;  /* 0x000000001b1b7212 */ /* 0x000fe400078e3cff */
[----:B------:R-:W-:Y:S02]  /*4910*/  SEL R28, R28, RZ, P0 ;  /* 0x000000ff1c1c7207 */ /* 0x000fe40000000000 */
[----:B------:R-:W-:Y:S01]  /*4920*/  IMAD.U32 R9, RZ, RZ, UR8 ;  /* 0x00000008ff097e24 */ /* 0x000fe2000f8e00ff */
[----:B------:R-:W-:Y:S01]  /*4930*/  @!P4 R2UR UR14, R8 ;  /* 0x00000000080ec2ca */ /* 0x000fe200000e0000 */
[----:B------:R-:W-:Y:S01]  /*4940*/  @!UP1 UIADD3 UR8, UPT, UPT, UR7, 0x3200, URZ ;  /* 0x0000320007089890 */ /* 0x000fe2000fffe0ff */
[----:B------:R-:W-:Y:S02]  /*4950*/  VOTEU.ALL UP1, P4 ;  /* 0x0000000000ff7886 */ /* 0x000fe40002020000 */
[----:B------:R-:W-:Y:S11]  /*4960*/  @!P4 R2UR UR15, R9 ;  /* 0x00000000090fc2ca */ /* 0x000ff600000e0000 */
[----:B------:R-:W-:Y:S02]  /*4970*/  @!UPT UIADD3 URZ, UPT, UPT, URZ, URZ, URZ ;  /* 0x000000fffffff290 */ /* 0x000fe4000fffe0ff */
[----:B------:R2:W-:Y:S01]  /*4980*/  @!UP1 UTMALDG.3D [UR8], [UR14], desc[UR18] ;  /* 0x000012080e0095b4 */ /* 0x0005e20008011000 */
[----:B------:R2:W-:Y:S01]  /*4990*/  @!P4 SYNCS.ARRIVE.TRANS64.RED.A0TR RZ, [UR7+0x68], R25 ;  /* 0x00006819ffffc9a7 */ /* 0x0005e20008300407 */
[----:B------:R-:W-:Y:S01]  /*49a0*/  UPLOP3.LUT UP1, UPT, UPT, UPT, UPT, 0x80, 0x8 ;  /* 0x000000000008789c */ /* 0x000fe20003f2f070 */
[----:B------:R-:W-:Y:S01]  /*49b0*/  SYNCS.ARRIVE.TRANS64.RED.A1T0 RZ, [UR13], RZ ;  /* 0x000000ffffff79a7 */ /* 0x000fe2000810040d */
[----:B------:R-:W-:Y:S09]  /*49c0*/  @P3 BRA `(.L_x_79) ;  /* 0xfffffff000a03947 */ /* 0x000ff2000383ffff */
[----:B------:R-:W-:-:S04]  /*49d0*/  SHF.L.U32 R2, R29, 0x1f, RZ ;  /* 0x0000001f1d027819 */ /* 0x000fc800000006ff */
[----:B------:R-:W1:Y:S02]  /*49e0*/  SYNCS.PHASECHK.TRANS64.TRYWAIT P0, [UR7+0x70], R2 ;  /* 0x00007002ff0075a7 */ /* 0x000e640008001107 */
[----:B-1----:R-:W-:Y:S05]  /*49f0*/  @!P0 BRA `(.L_x_80) ;  /* 0x0000004c00e88947 */ /* 0x002fea0003800000 */
.L_x_166:
[----:B------:R-:W3:Y:S02]  /*4a00*/  SYNCS.PHASECHK.TRANS64.TRYWAIT P0, [UR7+0x78], R2 ;  /* 0x00007802ff0075a7 */ /* 0x000ee40008001107 */
[----:B---3--:R-:W-:Y:S05]  /*4a10*/  @!P0 BRA `(.L_x_81) ;  /* 0x0000004c00f88947 */ /* 0x008fea0003800000 */
.L_x_168:
[----:B------:R-:W3:Y:S02]  /*4a20*/  SYNCS.PHASECHK.TRANS64.TRYWAIT P0, [UR7+0x80], R2 ;  /* 0x00008002ff0075a7 */ /* 0x000ee40008001107 */
[----:B---3--:R-:W-:Y:S05]  /*4a30*/  @!P0 BRA `(.L_x_82) ;  /* 0x0000005000088947 */ /* 0x008fea0003800000 */
.L_x_170:
[----:B-1----:R-:W-:-:S07]  /*4a40*/  MOV R0, UR7 ;  /* 0x0000000700007c02 */ /* 0x002fce0008000f00 */
.L_x_83:
[----:B-1----:R-:W-:-:S04]  /*4a50*/  SHF.L.U32 R2, R29, 0x1f, RZ ;  /* 0x0000001f1d027819 */ /* 0x002fc800000006ff */
[----:B------:R1:W3:Y:S03]  /*4a60*/  SYNCS.PHASECHK.TRANS64.TRYWAIT P0, [R0+URZ+0x88], R2 ;  /* 0x00008802000075a7 */ /* 0x0002e600080011ff */
[----:B---3--:R-:W-:Y:S05]  /*4a70*/  @!P0 NANOSLEEP.SYNCS 0x989680 ;  /* 0x009896800000895d */ /* 0x008fea0003900000 */
[----:B------:R-:W3:Y:S02]  /*4a80*/  @!P0 SYNCS.PHASECHK.TRANS64 P0, [R0+URZ+0x88], R2 ;  /* 0x00008802000085a7 */ /* 0x000ee400080010ff */
[----:B--23--:R-:W-:Y:S05]  /*4a90*/  @P0 EXIT ;  /* 0x000000000000094d */ /* 0x00cfea0003800000 */
[----:B------:R-:W-:Y:S05]  /*4aa0*/  BRA `(.L_x_83) ;  /* 0xfffffffc00e87947 */ /* 0x000fea000383ffff */
.L_x_68:
[----:B------:R-:W-:-:S06]  /*4ab0*/  UISETP.GE.AND UP1, UPT, UR8, 0x4, UPT ;  /* 0x000000040800788c */ /* 0x000fcc000bf26270 */
[----:B------:R-:W-:-:S13]  /*4ac0*/  PLOP3.LUT P0, PT, PT, PT, UP1, 0x80, 0x8 ;  /* 0x000000000008781c */ /* 0x000fda0003f0f018 */
[----:B------:R-:W-:Y:S05]  /*4ad0*/  @!P0 EXIT ;  /* 0x000000000000894d */ /* 0x000fea0003800000 */
[----:B------:R-:W-:Y:S01]  /*4ae0*/  BAR.SYNC.DEFER_BLOCKING 0x6, 0xa0 ;  /* 0x0182800000007b1d */ /* 0x000fe20000010000 */
[C---:B------:R-:W-:Y:S01]  /*4af0*/  IMAD.SHL.U32 R3, R108.reuse, 0x40, RZ ;  /* 0x000000406c037824 */ /* 0x040fe200078e00ff */
[C---:B------:R-:W-:Y:S01]  /*4b00*/  LOP3.LUT R110, R108.reuse, 0x60, RZ, 0xc0, !PT ;  /* 0x000000606c6e7812 */ /* 0x040fe200078ec0ff */
[C---:B------:R-:W-:Y:S01]  /*4b10*/  IMAD.SHL.U32 R100, R108.reuse, 0x20, RZ ;  /* 0x000000206c647824 */ /* 0x040fe200078e00ff */
[----:B------:R-:W-:Y:S01]  /*4b20*/  CS2R R106, SRZ ;  /* 0x00000000006a7805 */ /* 0x000fe2000001ff00 */
[C---:B------:R-:W-:Y:S01]  /*4b30*/  IMAD.SHL.U32 R4, R108.reuse, 0x2, RZ ;  /* 0x000000026c047824 */ /* 0x040fe200078e00ff */
[----:B------:R-:W-:Y:S02]  /*4b40*/  UMOV UR49, 0x400 ;  /* 0x0000040000317882 */ /* 0x000fe40000000000 */
[----:B------:R-:W1:Y:S01]  /*4b50*/  LDC R99, c[0x0][0x370] ;  /* 0x0000dc00ff637b82 */ /* 0x000e620000000800 */
[----:B------:R-:W-:Y:S01]  /*4b60*/  ULEA UR49, UR37, UR49, 0x18 ;  /* 0x0000003125317291 */ /* 0x000fe2000f8ec0ff */
[----:B------:R-:W-:Y:S01]  /*4b70*/  LOP3.LUT R2, R3, 0x180, RZ, 0xc0, !PT ;  /* 0x0000018003027812 */ /* 0x000fe200078ec0ff */
[----:B------:R-:W-:Y:S01]  /*4b80*/  IMAD.U32 R46, R108, 0x10000, RZ ;  /* 0x000100006c2e7824 */ /* 0x000fe200078e00ff */
[----:B------:R-:W-:Y:S01]  /*4b90*/  LOP3.LUT R100, R100, 0xc00, RZ, 0xc0, !PT ;  /* 0x00000c0064647812 */ /* 0x000fe200078ec0ff */
[----:B------:R-:W-:Y:S01]  /*4ba0*/  UIADD3 UR4, UPT, UPT, UR49, 0x4200, URZ ;  /* 0x0000420031047890 */ /* 0x000fe2000fffe0ff */
[----:B------:R-:W-:Y:S01]  /*4bb0*/  LOP3.LUT R4, R2, 0x20, R4, 0xf8, !PT ;  /* 0x0000002002047812 */ /* 0x000fe200078ef804 */
[----:B------:R-:W-:Y:S01]  /*4bc0*/  IMAD.SHL.U32 R2, R108, 0x8, RZ ;  /* 0x000000086c027824 */ /* 0x000fe200078e00ff */
[----:B------:R-:W2:Y:S01]  /*4bd0*/  LDC R42, c[0x0][0xb0c] ;  /* 0x0002c300ff2a7b82 */ /* 0x000ea20000000800 */
[----:B------:R-:W-:Y:S01]  /*4be0*/  LOP3.LUT R100, R100, 0x40, R3, 0xf8, !PT ;  /* 0x0000004064647812 */ /* 0x000fe200078ef803 */
[----:B------:R-:W-:Y:S01]  /*4bf0*/  IMAD.MOV.U32 R45, RZ, RZ, RZ ;  /* 0x000000ffff2d7224 */ /* 0x000fe200078e00ff */
[----:B------:R-:W-:Y:S01]  /*4c00*/  LOP3.LUT R46, R46, 0x600000, RZ, 0xc0, !PT ;  /* 0x006000002e2e7812 */ /* 0x000fe200078ec0ff */
[----:B------:R-:W-:Y:S01]  /*4c10*/  IMAD.MOV.U32 R112, RZ, RZ, RZ ;  /* 0x000000ffff707224 */ /* 0x000fe200078e00ff */
[----:B------:R-:W-:-:S02]  /*4c20*/  LOP3.LUT R108, R108, 0x2, RZ, 0xc0, !PT ;  /* 0x000000026c6c7812 */ /* 0x000fc400078ec0ff */
[----:B------:R-:W-:Y:S02]  /*4c30*/  CS2R R104, SRZ ;  /* 0x0000000000687805 */ /* 0x000fe4000001ff00 */
[----:B------:R-:W-:Y:S01]  /*4c40*/  LOP3.LUT R2, R4, 0x30, R2, 0x78, !PT ;  /* 0x0000003004027812 */ /* 0x000fe200078e7802 */
[----:B------:R-:W4:Y:S01]  /*4c50*/  LDC R97, c[0x0][0xb20] ;  /* 0x0002c800ff617b82 */ /* 0x000f220000000800 */
[----:B------:R-:W3:Y:S01]  /*4c60*/  LDS R0, [UR49+0x150] ;  /* 0x00015031ff007984 */ /* 0x000ee20008000800 */
[----:B------:R-:W-:Y:S01]  /*4c70*/  LOP3.LUT R100, R100, 0x200, R3, 0xf8, !PT ;  /* 0x0000020064647812 */ /* 0x000fe200078ef803 */
[----:B------:R-:W-:Y:S01]  /*4c80*/  IMAD.MOV R102, RZ, RZ, -R108 ;  /* 0x000000ffff667224 */ /* 0x000fe200078e0a6c */
[----:B------:R-:W1:Y:S01]  /*4c90*/  LDCU.64 UR52, c[0x0][0x348] ;  /* 0x00006900ff3477ac */ /* 0x000e620008000a00 */
[----:B------:R-:W-:Y:S01]  /*4ca0*/  IMAD.U32 R109, RZ, RZ, UR4 ;  /* 0x00000004ff6d7e24 */ /* 0x000fe2000f8e00ff */
[----:B------:R-:W-:Y:S02]  /*4cb0*/  LOP3.LUT R100, R100, R2, RZ, 0xfc, !PT ;  /* 0x0000000264647212 */ /* 0x000fe400078efcff */
[----:B------:R-:W1:Y:S01]  /*4cc0*/  LDC R41, c[0x0][0xb30] ;  /* 0x0002cc00ff297b82 */ /* 0x000e620000000800 */
[----:B------:R-:W1:Y:S01]  /*4cd0*/  LDCU.64 UR38, c[0x0][0x888] ;  /* 0x00011100ff2677ac */ /* 0x000e620008000a00 */
[----:B------:R-:W1:Y:S06]  /*4ce0*/  LDCU.64 UR44, c[0x0][0x890] ;  /* 0x00011200ff2c77ac */ /* 0x000e6c0008000a00 */
[----:B------:R-:W1:Y:S01]  /*4cf0*/  LDC.64 R92, c[0x0][0xb10] ;  /* 0x0002c400ff5c7b82 */ /* 0x000e620000000a00 */
[----:B------:R-:W-:-:S07]  /*4d00*/  UIADD3 UR48, UPT, UPT, UR49, 0x200, URZ ;  /* 0x0000020031307890 */ /* 0x000fce000fffe0ff */
[----:B------:R-:W1:Y:S08]  /*4d10*/  LDC.64 R38, c[0x0][0xb18] ;  /* 0x0002c600ff267b82 */ /* 0x000e700000000a00 */
[----:B------:R-:W1:Y:S08]  /*4d20*/  LDC.64 R36, c[0x0][0xb28] ;  /* 0x0002ca00ff247b82 */ /* 0x000e700000000a00 */
[----:B------:R-:W1:Y:S01]  /*4d30*/  LDC.64 R90, c[0x0][0x8b0] ;  /* 0x00022c00ff5a7b82 */ /* 0x000e620000000a00 */
[----:B---3--:R-:W-:-:S07]  /*4d40*/  IMAD.IADD R46, R0, 0x1, R46 ;  /* 0x00000001002e7824 */ /* 0x008fce00078e022e */
[----:B------:R-:W3:Y:S08]  /*4d50*/  LDC.64 R88, c[0x0][0x8a8] ;  /* 0x00022a00ff587b82 */ /* 0x000ef00000000a00 */
[----:B--2-4-:R-:W1:Y:S02]  /*4d60*/  LDC R98, c[0x0][0x374] ;  /* 0x0000dd00ff627b82 */ /* 0x014e640000000800 */
.L_x_125:
[----:B------:R-:W-:Y:S02]  /*4d70*/  LEA R0, R112, UR49, 0x3 ;  /* 0x0000003170007c11 */ /* 0x000fe4000f8e18ff */
[----:B------:R-:W-:Y:S02]  /*4d80*/  SHF.L.U32 R2, R106, 0x1f, RZ ;  /* 0x0000001f6a027819 */ /* 0x000fe400000006ff */
[----:B------:R-:W-:Y:S02]  /*4d90*/  LEA R16, R112, UR49, 0x4 ;  /* 0x0000003170107c11 */ /* 0x000fe4000f8e20ff */
[----:B------:R-:W2:Y:S02]  /*4da0*/  SYNCS.PHASECHK.TRANS64.TRYWAIT P0, [R0+URZ+0xa0], R2 ;  /* 0x0000a002000075a7 */ /* 0x000ea400080011ff */
[----:B-12---:R-:W-:Y:S05]  /*4db0*/  @!P0 BRA `(.L_x_84) ;  /* 0x0000004c00408947 */ /* 0x006fea0003800000 */
.L_x_171:
[----:B------:R-:W4:Y:S01]  /*4dc0*/  LDC.64 R10, c[0x0][0xb10] ;  /* 0x0002c400ff0a7b82 */ /* 0x000f220000000a00 */
[----:B------:R-:W3:Y:S01]  /*4dd0*/  LDS.128 R16, [R16+0x130] ;  /* 0x0001300010107984 */ /* 0x000ee20000000c00 */
[----:B-1----:R-:W-:Y:S01]  /*4de0*/  ISETP.NE.AND P1, PT, R41, 0x1, PT ;  /* 0x000000012900780c */ /* 0x002fe20003f25270 */
[----:B--2---:R-:W-:Y:S01]  /*4df0*/  VIADD R0, R0, 0xb0 ;  /* 0x000000b000007836 */ /* 0x004fe20000000000 */
[----:B------:R-:W-:Y:S04]  /*4e00*/  ISETP.GE.AND P0, PT, R40, 0x1, PT ;  /* 0x000000012800780c */ /* 0x000fe80003f06270 */
[----:B------:R-:W1:Y:S01]  /*4e10*/  LDC.64 R8, c[0x0][0xb18] ;  /* 0x0002c600ff087b82 */ /* 0x000e620000000a00 */
[----:B------:R-:W-:Y:S01]  /*4e20*/  PRMT R0, RZ, 0x654, R0 ;  /* 0x00000654ff007816 */ /* 0x000fe20000000000 */
[----:B------:R-:W-:Y:S01]  /*4e30*/  @!PT LDS RZ, [RZ] ;  /* 0x00000000fffff984 */ /* 0x000fe20000000800 */
[----:B------:R-:W-:Y:S01]  /*4e40*/  @!PT LDS RZ, [RZ] ;  /* 0x00000000fffff984 */ /* 0x000fe20000000800 */
[----:B------:R-:W-:Y:S01]  /*4e50*/  @!PT LDS RZ, [RZ] ;  /* 0x00000000fffff984 */ /* 0x000fe20000000800 */
[----:B------:R-:W-:Y:S01]  /*4e60*/  @!PT LDS RZ, [RZ] ;  /* 0x00000000fffff984 */ /* 0x000fe20000000800 */
[----:B------:R2:W-:Y:S06]  /*4e70*/  MEMBAR.ALL.CTA ;  /* 0x0000000000007992 */ /* 0x0005ec0000008000 */
[----:B--2---:R-:W2:Y:S01]  /*4e80*/  FENCE.VIEW.ASYNC.S ;  /* 0x00000000000073c6 */ /* 0x004ea20000000000 */
[----:B------:R-:W1:Y:S08]  /*4e90*/  @!P1 LDC R12, c[0x0][0xb20] ;  /* 0x0002c800ff0c9b82 */ /* 0x000e700000000800 */
[----:B------:R-:W1:Y:S01]  /*4ea0*/  @!P1 LDC R7, c[0x0][0xb0c] ;  /* 0x0002c300ff079b82 */ /* 0x000e620000000800 */
[----:B--2---:R2:W-:Y:S01]  /*4eb0*/  SYNCS.ARRIVE.TRANS64.RED.A1T0 RZ, [R0+URZ], RZ ;  /* 0x000000ff00ff79a7 */ /* 0x0045e200081004ff */
[----:B---3--:R-:W-:Y:S04]  /*4ec0*/  LOP3.LUT P4, RZ, R18, 0x1, RZ, 0xc0, !PT ;  /* 0x0000000112ff7812 */ /* 0x008fe8000788c0ff */
[----:B------:R-:W-:Y:S09]  /*4ed0*/  P2R R111, PR, RZ, 0x10 ;  /* 0x00000010ff6f7803 */ /* 0x000ff20000000000 */
[----:B------:R-:W-:Y:S02]  /*4ee0*/  @P4 MOV R44, R16 ;  /* 0x00000010002c4202 */ /* 0x000fe40000000f00 */
[----:B------:R-:W-:Y:S01]  /*4ef0*/  @P4 LOP3.LUT R43, R17, 0xffff, RZ, 0xc0, !PT ;  /* 0x0000ffff112b4812 */ /* 0x000fe200078ec0ff */
[----:B--2-4-:R-:W-:Y:S06]  /*4f00*/  @!P0 BRA `(.L_x_85) ;  /* 0x0000000000a48947 */ /* 0x014fec0003800000 */
[----:B------:R-:W-:Y:S01]  /*4f10*/  IMAD.HI.U32 R0, R98, R39, RZ ;  /* 0x0000002762007227 */ /* 0x000fe200078e00ff */
[----:B------:R-:W-:Y:S02]  /*4f20*/  ISETP.NE.AND P0, PT, R38, 0x1, PT ;  /* 0x000000012600780c */ /* 0x000fe40003f05270 */
[----:B------:R-:W-:Y:S01]  /*4f30*/  ISETP.NE.AND P2, PT, R40, 0x1, PT ;  /* 0x000000012800780c */ /* 0x000fe20003f45270 */
[----:B------:R-:W-:Y:S01]  /*4f40*/  IMAD.HI.U32 R4, R99, R92, RZ ;  /* 0x0000005c63047227 */ /* 0x000fe200078e00ff */
[----:B------:R-:W-:Y:S02]  /*4f50*/  SHF.R.U32.HI R0, RZ, R97, R0 ;  /* 0x00000061ff007219 */ /* 0x000fe40000011600 */
[----:B------:R-:W-:Y:S01]  /*4f60*/  ISETP.NE.AND P3, PT, R42, 0x1, PT ;  /* 0x000000012a00780c */ /* 0x000fe20003f65270 */
[----:B------:R-:W-:Y:S01]  /*4f70*/  IMAD.HI.U32 R6, R43, R39, RZ ;  /* 0x000000272b067227 */ /* 0x000fe200078e00ff */
[-C--:B------:R-:W-:Y:S02]  /*4f80*/  SHF.R.U32.HI R4, RZ, R93.reuse, R4 ;  /* 0x0000005dff047219 */ /* 0x080fe40000011604 */
[----:B------:R-:W-:Y:S01]  /*4f90*/  SEL R0, R98, R0, !P0 ;  /* 0x0000000062007207 */ /* 0x000fe20004000000 */
[----:B------:R-:W-:Y:S01]  /*4fa0*/  IMAD.HI.U32 R5, R44, R92, RZ ;  /* 0x0000005c2c057227 */ /* 0x000fe200078e00ff */
[----:B------:R-:W-:Y:S03]  /*4fb0*/  SEL R4, R99, R4, !P3 ;  /* 0x0000000463047207 */ /* 0x000fe60005800000 */
[-C--:B------:R-:W-:Y:S01]  /*4fc0*/  IMAD.HI.U32 R3, R0, R36.reuse, RZ ;  /* 0x0000002400037227 */ /* 0x080fe200078e00ff */
[----:B------:R-:W-:Y:S03]  /*4fd0*/  SHF.R.U32.HI R5, RZ, R93, R5 ;  /* 0x0000005dff057219 */ /* 0x000fe60000011605 */
[----:B------:R-:W-:Y:S01]  /*4fe0*/  IMAD.HI.U32 R2, R4, R36, RZ ;  /* 0x0000002404027227 */ /* 0x000fe200078e00ff */
[----:B------:R-:W-:Y:S02]  /*4ff0*/  @P2 SHF.R.U32.HI R0, RZ, R37, R3 ;  /* 0x00000025ff002219 */ /* 0x000fe40000011603 */
[----:B------:R-:W-:Y:S02]  /*5000*/  SHF.R.U32.HI R3, RZ, R97, R6 ;  /* 0x00000061ff037219 */ /* 0x000fe40000011606 */
[----:B------:R-:W-:Y:S01]  /*5010*/  @P2 SHF.R.U32.HI R4, RZ, R37, R2 ;  /* 0x00000025ff042219 */ /* 0x000fe20000011602 */
[----:B------:R-:W-:Y:S01]  /*5020*/  IMAD R0, R40, R0, RZ ;  /* 0x0000000028007224 */ /* 0x000fe200078e02ff */
[----:B------:R-:W-:Y:S02]  /*5030*/  SEL R3, R43, R3, !P0 ;  /* 0x000000032b037207 */ /* 0x000fe40004000000 */
[----:B------:R-:W-:Y:S01]  /*5040*/  SEL R2, R44, R5, !P3 ;  /* 0x000000052c027207 */ /* 0x000fe20005800000 */
[----:B------:R-:W-:Y:S01]  /*5050*/  IMAD R5, R40, R4, RZ ;  /* 0x0000000428057224 */ /* 0x000fe200078e02ff */
[C---:B------:R-:W-:Y:S01]  /*5060*/  ISETP.GE.AND P0, PT, R3.reuse, R0, PT ;  /* 0x000000000300720c */ /* 0x040fe20003f06270 */
[C---:B------:R-:W-:Y:S03]  /*5070*/  IMAD.HI.U32 R0, R3.reuse, R36, RZ ;  /* 0x0000002403007227 */ /* 0x040fe600078e00ff */
[C---:B------:R-:W-:Y:S02]  /*5080*/  ISETP.GE.OR P0, PT, R2.reuse, R5, P0 ;  /* 0x000000050200720c */ /* 0x040fe40000706670 */
[----:B------:R-:W-:Y:S04]  /*5090*/  SHF.R.U32.HI R0, RZ, R37, R0 ;  /* 0x00000025ff007219 */ /* 0x000fe80000011600 */
[C---:B------:R-:W-:Y:S05]  /*50a0*/  SEL R6, R3.reuse, R0, !P2 ;  /* 0x0000000003067207 */ /* 0x040fea0005000000 */
        /* <DEDUP_REMOVED lines=14> */
[----:B------:R-:W-:Y:S07]  /*5190*/  IMAD R43, R3, R38, R43 ;  /* 0x00000026032b7224 */ /* 0x000fee00078e022b */
.L_x_85:
[----:B-1----:R-:W-:Y:S01]  /*51a0*/  @!P1 ISETP.NE.AND P0, PT, R8, 0x1, PT ;  /* 0x000000010800980c */ /* 0x002fe20003f05270 */
[----:B------:R-:W-:Y:S01]  /*51b0*/  @!P1 IMAD.HI.U32 R0, R44, R10, RZ ;  /* 0x0000000a2c009227 */ /* 0x000fe200078e00ff */
[----:B------:R-:W-:Y:S01]  /*51c0*/  @!P1 ISETP.NE.AND P2, PT, R7, 0x1, PT ;  /* 0x000000010700980c */ /* 0x000fe20003f45270 */
[----:B------:R-:W-:Y:S01]  /*51d0*/  ULOP3.LUT UP0, URZ, UR48, 0x1b0, URZ, 0xc0, !UPT ;  /* 0x000001b030ff7892 */ /* 0x000fe2000f80c0ff */
[----:B------:R-:W-:Y:S01]  /*51e0*/  R2UR UR42, R15 ;  /* 0x000000000f2a72ca */ /* 0x000fe200000e0000 */
[C---:B------:R-:W-:Y:S01]  /*51f0*/  @!P1 IMAD.HI.U32 R2, R43.reuse, R9, RZ ;  /* 0x000000092b029227 */ /* 0x040fe200078e00ff */
[----:B------:R-:W-:Y:S02]  /*5200*/  @!P1 SHF.R.U32.HI R0, RZ, R11, R0 ;  /* 0x0000000bff009219 */ /* 0x000fe40000011600 */
[----:B------:R-:W-:Y:S01]  /*5210*/  R2UR UR41, R14 ;  /* 0x000000000e2972ca */ /* 0x000fe200000e0000 */
[----:B------:R-:W-:Y:S01]  /*5220*/  VIADD R112, R112, 0x1 ;  /* 0x0000000170707836 */ /* 0x000fe20000000000 */
[----:B------:R-:W-:Y:S02]  /*5230*/  @!P1 SHF.R.U32.HI R2, RZ, R12, R2 ;  /* 0x0000000cff029219 */ /* 0x000fe40000011602 */
[----:B------:R-:W-:Y:S02]  /*5240*/  @!P1 SEL R3, R44, R0, !P2 ;  /* 0x000000002c039207 */ /* 0x000fe40005000000 */
[----:B------:R-:W-:Y:S02]  /*5250*/  @!P1 SEL R2, R43, R2, !P0 ;  /* 0x000000022b029207 */ /* 0x000fe40004000000 */
[----:B------:R-:W-:Y:S01]  /*5260*/  @P4 SHF.R.U32.HI R103, RZ, 0x10, R17 ;  /* 0x00000010ff674819 */ /* 0x000fe20000011611 */
[----:B------:R-:W-:Y:S02]  /*5270*/  USHF.L.U32 UR42, UR42, 0x6, URZ ;  /* 0x000000062a2a7899 */ /* 0x000fe400080006ff */
[----:B------:R-:W-:Y:S02]  /*5280*/  @!P1 IMAD.IADD R0, R2, 0x1, -R3 ;  /* 0x0000000102009824 */ /* 0x000fe400078e0a03 */
[----:B------:R-:W-:Y:S01]  /*5290*/  @!P1 IMAD.IADD R2, R3, 0x1, -R2 ;  /* 0x0000000103029824 */ /* 0x000fe200078e0a02 */
[----:B------:R-:W-:Y:S01]  /*52a0*/  USHF.L.U32 UR41, UR41, 0x8, URZ ;  /* 0x0000000829297899 */ /* 0x000fe200080006ff */
[----:B------:R-:W-:Y:S02]  /*52b0*/  @!P1 IMAD R44, R0, R7, R44 ;  /* 0x00000007002c9224 */ /* 0x000fe400078e022c */
[----:B------:R-:W-:Y:S01]  /*52c0*/  @!P1 IMAD R43, R2, R8, R43 ;  /* 0x00000008022b9224 */ /* 0x000fe200078e022b */
[----:B------:R-:W-:Y:S08]  /*52d0*/  BRA.U !UP0, `(.L_x_86) ;  /* 0x0000000108407547 */ /* 0x000ff0000b800000 */
[----:B------:R-:W1:Y:S01]  /*52e0*/  LDCU.64 UR8, c[0x4][0x88] ;  /* 0x01001100ff0877ac */ /* 0x000e620008000a00 */
[----:B------:R-:W-:Y:S01]  /*52f0*/  MOV R3, 0x0 ;  /* 0x0000000000037802 */ /* 0x000fe20000000f00 */
[----:B------:R-:W-:Y:S02]  /*5300*/  HFMA2 R12, -RZ, RZ, 0, 5.9604644775390625e-08 ;  /* 0x00000001ff0c7431 */ /* 0x000fe400000001ff */
[----:B------:R-:W-:Y:S02]  /*5310*/  IMAD.MOV.U32 R8, RZ, RZ, 0x70 ;  /* 0x00000070ff087424 */ /* 0x000fe400078e00ff */
[----:B------:R-:W-:Y:S01]  /*5320*/  IMAD.MOV.U32 R13, RZ, RZ, RZ ;  /* 0x000000ffff0d7224 */ /* 0x000fe200078e00ff */
[----:B------:R-:W2:Y:S01]  /*5330*/  LDCU.64 UR6, c[0x4][0x90] ;  /* 0x01001200ff0677ac */ /* 0x000ea20008000a00 */
[----:B------:R-:W3:Y:S01]  /*5340*/  LDC.64 R2, c[0x4][R3] ;  /* 0x0100000003027b82 */ /* 0x000ee20000000a00 */
[----:B------:R-:W4:Y:S01]  /*5350*/  LDCU.64 UR4, c[0x4][0x8] ;  /* 0x01000100ff0477ac */ /* 0x000f220008000a00 */
[----:B-1----:R-:W-:Y:S01]  /*5360*/  MOV R5, UR9 ;  /* 0x0000000900057c02 */ /* 0x002fe20008000f00 */
[----:B------:R-:W-:Y:S01]  /*5370*/  IMAD.U32 R4, RZ, RZ, UR8 ;  /* 0x00000008ff047e24 */ /* 0x000fe2000f8e00ff */
[----:B--2---:R-:W-:Y:S01]  /*5380*/  MOV R7, UR7 ;  /* 0x0000000700077c02 */ /* 0x004fe20008000f00 */
[----:B------:R-:W-:Y:S01]  /*5390*/  IMAD.U32 R6, RZ, RZ, UR6 ;  /* 0x00000006ff067e24 */ /* 0x000fe2000f8e00ff */
[----:B----4-:R-:W-:Y:S01]  /*53a0*/  MOV R11, UR5 ;  /* 0x00000005000b7c02 */ /* 0x010fe20008000f00 */
[----:B------:R-:W-:Y:S02]  /*53b0*/  IMAD.U32 R10, RZ, RZ, UR4 ;  /* 0x00000004ff0a7e24 */ /* 0x000fe4000f8e00ff */
[----:B------:R-:W-:Y:S07]  /*53c0*/  LEPC R20, `(.L_x_86) ;  /* 0x000000001014794e */ /* 0x000fee0000000000 */
[----:B---3-5:R-:W-:Y:S05]  /*53d0*/  CALL.ABS.NOINC R2 ;  /* 0x0000000002007343 */ /* 0x028fea0003c00000 */
.L_x_86:
[----:B------:R-:W-:Y:S01]  /*53e0*/  LOP3.LUT P0, RZ, R109, 0x1b0, RZ, 0xc0, !PT ;  /* 0x000001b06dff7812 */ /* 0x000fe2000780c0ff */
[----:B------:R-:W-:Y:S11]  /*53f0*/  BSSY.RECONVERGENT B6, `(.L_x_87) ;  /* 0x0000013000067945 */ /* 0x000ff60003800200 */
[----:B------:R-:W-:Y:S01]  /*5400*/  @!UPT UIADD3 URZ, UPT, UPT, URZ, URZ, URZ ;  /* 0x000000fffffff290 */ /* 0x000fe2000fffe0ff */
[----:B------:R-:W-:Y:S05]  /*5410*/  @!P0 BRA `(.L_x_88) ;  /* 0x0000000000408947 */ /* 0x000fea0003800000 */
        /* <DEDUP_REMOVED lines=16> */
.L_x_88:
[----:B------:R-:W-:Y:S05]  /*5520*/  BSYNC.RECONVERGENT B6 ;  /* 0x0000000000067941 */ /* 0x000fea0003800200 */
.L_x_87:
[----:B------:R-:W-:Y:S01]  /*5530*/  ISETP.NE.U32.AND P4, PT, R90, RZ, PT ;  /* 0x000000ff5a00720c */ /* 0x000fe20003f85070 */
[----:B------:R-:W-:Y:S01]  /*5540*/  UISETP.NE.AND UP2, UPT, UR50, URZ, UPT ;  /* 0x000000ff3200728c */ /* 0x000fe2000bf45270 */
[----:B------:R-:W-:Y:S01]  /*5550*/  ISETP.NE.U32.AND P2, PT, RZ, UR38, PT ;  /* 0x00000026ff007c0c */ /* 0x000fe2000bf45070 */
[----:B------:R-:W-:Y:S01]  /*5560*/  UISETP.NE.U32.AND UP1, UPT, UR44, URZ, UPT ;  /* 0x000000ff2c00728c */ /* 0x000fe2000bf25070 */
[----:B------:R-:W-:Y:S01]  /*5570*/  ISETP.NE.AND.EX P4, PT, R91, RZ, PT, P4 ;  /* 0x000000ff5b00720c */ /* 0x000fe20003f85340 */
[----:B------:R-:W-:Y:S01]  /*5580*/  UPLOP3.LUT UP0, UPT, UPT, UPT, UPT, 0x40, 0x4 ;  /* 0x000000000004789c */ /* 0x000fe20003f0e870 */
[----:B------:R-:W-:Y:S01]  /*5590*/  ISETP.NE.AND.EX P2, PT, RZ, UR39, PT, P2 ;  /* 0x00000027ff007c0c */ /* 0x000fe2000bf45320 */
[----:B------:R-:W-:Y:S01]  /*55a0*/  UISETP.NE.AND.EX UP1, UPT, UR45, URZ, UPT, UP1 ;  /* 0x000000ff2d00728c */ /* 0x000fe2000bf25310 */
[----:B------:R-:W-:Y:S04]  /*55b0*/  PLOP3.LUT P1, PT, PT, PT, UP2, 0x80, 0x8 ;  /* 0x000000000008781c */ /* 0x000fe80003f2f028 */
[----:B------:R-:W-:Y:S06]  /*55c0*/  @UP2 UPLOP3.LUT UP0, UPT, UPT, UPT, UP1, 0x80, 0x8 ;  /* 0x000000000008289c */ /* 0x000fec0003f0f010 */
[----:B------:R-:W-:Y:S01]  /*55d0*/  PLOP3.LUT P0, PT, PT, PT, UP0, 0x80, 0x8 ;  /* 0x000000000008781c */ /* 0x000fe20003f0f008 */
[----:B------:R-:W-:Y:S01]  /*55e0*/  @!UPT UIADD3 URZ, UPT, UPT, URZ, URZ, URZ ;  /* 0x000000fffffff290 */ /* 0x000fe2000fffe0ff */
[----:B------:R-:W-:Y:S11]  /*55f0*/  BRA.U !UP1, `(.L_x_89) ;  /* 0x0000000109387547 */ /* 0x000ff6000b800000 */
[----:B------:R-:W-:Y:S01]  /*5600*/  UISETP.NE.U32.AND UP0, UPT, UR38, URZ, UPT ;  /* 0x000000ff2600728c */ /* 0x000fe2000bf05070 */
[----:B------:R-:W-:Y:S02]  /*5610*/  HFMA2 R0, -RZ, RZ, 0, 5.9604644775390625e-08 ;  /* 0x00000001ff007431 */ /* 0x000fe400000001ff */
[----:B------:R-:W-:Y:S01]  /*5620*/  IMAD.MOV.U32 R96, RZ, RZ, 0x1 ;  /* 0x00000001ff607424 */ /* 0x000fe200078e00ff */
[----:B------:R-:W-:Y:S06]  /*5630*/  UISETP.NE.AND.EX UP0, UPT, UR39, URZ, UPT, UP0 ;  /* 0x000000ff2700728c */ /* 0x000fec000bf05300 */
[----:B------:R-:W-:Y:S05]  /*5640*/  PLOP3.LUT P3, PT, PT, PT, UP0, 0x80, 0x8 ;  /* 0x000000000008781c */ /* 0x000fea0003f6f008 */
[----:B------:R-:W1:Y:S01]  /*5650*/  @UP0 LDCU.64 UR6, c[0x0][0x888] ;  /* 0x00011100ff0607ac */ /* 0x000e620008000a00 */
[----:B------:R-:W-:Y:S07]  /*5660*/  @UP0 UIMAD UR4, UR36, UR44, URZ ;  /* 0x0000002c240402a4 */ /* 0x000fee000f8e02ff */
[----:B------:R-:W-:Y:S01]  /*5670*/  @!P3 PRMT R96, R0, 0x7610, R96 ;  /* 0x000076100060b816 */ /* 0x000fe20000000060 */
[----:B-1----:R-:W-:Y:S03]  /*5680*/  @UP0 UIMAD.WIDE UR6, UR4, 0x4, UR6 ;  /* 0x00000004040608a5 */ /* 0x002fe6000f8e0206 */
[----:B------:R-:W1:Y:S03]  /*5690*/  @!UP0 LDCU UR4, c[0x0][0x880] ;  /* 0x00011000ff0487ac */ /* 0x000e660008000800 */
[----:B------:R-:W-:Y:S01]  /*56a0*/  IMAD.U32 R2, RZ, RZ, UR6 ;  /* 0x00000006ff027e24 */ /* 0x000fe2000f8e00ff */
[----:B------:R-:W-:Y:S05]  /*56b0*/  MOV R3, UR7 ;  /* 0x0000000700037c02 */ /* 0x000fea0008000f00 */
[----:B-----5:R2:W5:Y:S02]  /*56c0*/  @P3 LDG.E R49, desc[UR46][R2.64] ;  /* 0x0000002e02313981 */ /* 0x020564000c1e1900 */
[----:B-12---:R-:W-:Y:S02]  /*56d0*/  @!P3 IMAD.U32 R49, RZ, RZ, UR4 ;  /* 0x00000004ff31be24 */ /* 0x006fe4000f8e00ff */
.L_x_89:
[----:B------:R-:W-:Y:S05]  /*56e0*/  @!P4 BRA `(.L_x_90) ;  /* 0x000000000020c947 */ /* 0x000fea0003800000 */
[----:B------:R-:W-:Y:S04]  /*56f0*/  ISETP.NE.U32.AND P3, PT, R88, RZ, PT ;  /* 0x000000ff5800720c */ /* 0x000fe80003f65070 */
[----:B------:R-:W-:Y:S11]  /*5700*/  ISETP.NE.AND.EX P3, PT, R89, RZ, PT, P3 ;  /* 0x000000ff5900720c */ /* 0x000ff60003f65330 */
[----:B------:R-:W-:Y:S02]  /*5710*/  @!UPT UIADD3 URZ, UPT, UPT, URZ, URZ, URZ ;  /* 0x000000fffffff290 */ /* 0x000fe4000fffe0ff */
[----:B------:R-:W1:Y:S01]  /*5720*/  @P3 LDC.64 R2, c[0x0][0x8a8] ;  /* 0x00022a00ff023b82 */ /* 0x000e620000000a00 */
[----:B------:R-:W-:Y:S04]  /*5730*/  @P3 IMAD R0, R90, UR36, RZ ;  /* 0x000000245a003c24 */ /* 0x000fe8000f8e02ff */
[----:B-1----:R-:W-:Y:S05]  /*5740*/  @P3 IMAD.WIDE R2, R0, 0x4, R2 ;  /* 0x0000000400023825 */ /* 0x002fea00078e0202 */
[----:B-----5:R1:W5:Y:S02]  /*5750*/  @P3 LDG.E R47, desc[UR46][R2.64] ;  /* 0x0000002e022f3981 */ /* 0x020364000c1e1900 */
[----:B-1----:R-:W2:Y:S02]  /*5760*/  @!P3 LDC R47, c[0x0][0x8a0] ;  /* 0x00022800ff2fbb82 */ /* 0x002ea40000000800 */
.L_x_90:
[----:B-----5:R-:W-:Y:S01]  /*5770*/  FSETP.NEU.AND P4, PT, R49, RZ, PT ;  /* 0x000000ff3100720b */ /* 0x020fe20003f8d000 */
[----:B------:R-:W-:Y:S01]  /*5780*/  BSSY B1, `(.L_x_91) ;  /* 0x0000042000017945 */ /* 0x000fe20003800000 */
[----:B------:R-:W-:Y:S01]  /*5790*/  SEL R5, RZ, 0xffffffff, P2 ;  /* 0xffffffffff057807 */ /* 0x000fe20001000000 */
[----:B------:R-:W-:Y:S01]  /*57a0*/  IMAD.MOV.U32 R115, RZ, RZ, 0x1 ;  /* 0x00000001ff737424 */ /* 0x000fe200078e00ff */
[----:B------:R-:W-:Y:S02]  /*57b0*/  LOP3.LUT P3, RZ, R96, 0xff, RZ, 0xc0, !PT ;  /* 0x000000ff60ff7812 */ /* 0x000fe4000786c0ff */
[----:B------:R-:W-:Y:S02]  /*57c0*/  CS2R R86, SRZ ;  /* 0x0000000000567805 */ /* 0x000fe4000001ff00 */
[----:B------:R-:W-:Y:S02]  /*57d0*/  @P1 SEL R0, RZ, 0xffffffff, P4 ;  /* 0xffffffffff001807 */ /* 0x000fe40002000000 */
[----:B------:R-:W-:Y:S02]  /*57e0*/  CS2R R84, SRZ ;  /* 0x0000000000547805 */ /* 0x000fe4000001ff00 */
[----:B------:R-:W-:Y:S02]  /*57f0*/  LEA R2, R105, UR49, 0x3 ;  /* 0x0000003169027c11 */ /* 0x000fe4000f8e18ff */
[----:B------:R-:W-:Y:S02]  /*5800*/  CS2R R82, SRZ ;  /* 0x0000000000527805 */ /* 0x000fe4000001ff00 */
[----:B------:R-:W-:Y:S02]  /*5810*/  @P0 SEL R0, R5, R0, !P3 ;  /* 0x0000000005000207 */ /* 0x000fe40005800000 */
[----:B------:R-:W-:Y:S02]  /*5820*/  CS2R R80, SRZ ;  /* 0x0000000000507805 */ /* 0x000fe4000001ff00 */
[----:B------:R-:W-:Y:S02]  /*5830*/  LEA R113, R45, UR49, 0x3 ;  /* 0x000000312d717c11 */ /* 0x000fe4000f8e18ff */
[----:B------:R-:W-:Y:S02]  /*5840*/  @P1 LOP3.LUT R0, R0, 0x1, RZ, 0xc0, !PT ;  /* 0x0000000100001812 */ /* 0x000fe400078ec0ff */
[----:B------:R-:W-:Y:S02]  /*5850*/  SHF.L.U32 R3, R107, 0x1f, RZ ;  /* 0x0000001f6b037819 */ /* 0x000fe400000006ff */
[----:B------:R-:W-:Y:S02]  /*5860*/  ISETP.NE.U32.OR P6, PT, R0, 0x1, !P1 ;  /* 0x000000010000780c */ /* 0x000fe40004fc5470 */
[----:B------:R-:W-:Y:S02]  /*5870*/  PLOP3.LUT P2, PT, PT, PT, UP1, 0x80, 0x8 ;  /* 0x000000000008781c */ /* 0x000fe40003f4f018 */
[----:B------:R-:W-:Y:S02]  /*5880*/  LEA.HI R48, R45, R45, RZ, 0x1 ;  /* 0x0000002d2d307211 */ /* 0x000fe400078f08ff */
[----:B------:R-:W-:Y:S02]  /*5890*/  SEL R4, RZ, 0xffffffff, P4 ;  /* 0xffffffffff047807 */ /* 0x000fe40002000000 */
[----:B------:R-:W-:Y:S05]  /*58a0*/  P2R R118, PR, RZ, 0x40 ;  /* 0x00000040ff767803 */ /* 0x000fea0000000000 */
[----:B------:R-:W-:Y:S02]  /*58b0*/  @P6 SHF.L.U32 R0, R104, 0x1f, RZ ;  /* 0x0000001f68006819 */ /* 0x000fe400000006ff */
[----:B------:R-:W-:Y:S02]  /*58c0*/  @P2 SEL R4, R5, R4, !P3 ;  /* 0x0000000405042207 */ /* 0x000fe40005800000 */
[----:B------:R1:W3:Y:S02]  /*58d0*/  @P6 SYNCS.PHASECHK.TRANS64.TRYWAIT P1, [R2+URZ+0x50], R0 ;  /* 0x00005000020065a7 */ /* 0x0002e400080211ff */
[----:B------:R-:W-:Y:S04]  /*58e0*/  LOP3.LUT R4, R4, 0x1, RZ, 0xc0, !PT ;  /* 0x0000000104047812 */ /* 0x000fe800078ec0ff */
[----:B------:R-:W-:Y:S04]  /*58f0*/  ISETP.NE.U32.AND P5, PT, R4, 0x1, PT ;  /* 0x000000010400780c */ /* 0x000fe80003fa5070 */
[----:B------:R-:W-:Y:S01]  /*5900*/  P2R R116, PR, RZ, 0x20 ;  /* 0x00000020ff747803 */ /* 0x000fe20000000000 */
[----:B------:R4:W2:Y:S01]  /*5910*/  SYNCS.PHASECHK.TRANS64.TRYWAIT P0, [R113+URZ+0xc0], R3 ;  /* 0x0000c003710075a7 */ /* 0x0008a200080011ff */
[C---:B-1----:R-:W-:Y:S01]  /*5920*/  IMAD.SHL.U32 R0, R48.reuse, 0x80, RZ ;  /* 0x0000008030007824 */ /* 0x042fe200078e00ff */
[----:B------:R-:W-:Y:S04]  /*5930*/  LOP3.LUT R48, R48, 0xffe, RZ, 0xc0, !PT ;  /* 0x00000ffe30307812 */ /* 0x000fe800078ec0ff */
[----:B------:R-:W-:Y:S01]  /*5940*/  LOP3.LUT R0, R0, 0xffffff00, RZ, 0xc0, !PT ;  /* 0xffffff0000007812 */ /* 0x000fe200078ec0ff */
[----:B------:R-:W-:Y:S04]  /*5950*/  IMAD.IADD R48, R45, 0x1, -R48 ;  /* 0x000000012d307824 */ /* 0x000fe800078e0a30 */
[----:B------:R-:W-:Y:S04]  /*5960*/  IMAD.IADD R0, R46, 0x1, R0 ;  /* 0x000000012e007824 */ /* 0x000fe800078e0200 */
[----:B------:R-:W-:Y:S01]  /*5970*/  IMAD R48, R48, 0x100000, R0 ;  /* 0x0010000030307824 */ /* 0x000fe200078e0200 */
[----:B---3--:R-:W-:Y:S01]  /*5980*/  @P6 SEL R115, RZ, 0x1, !P1 ;  /* 0x00000001ff736807 */ /* 0x008fe20004800000 */
[----:B----4-:R-:W-:Y:S06]  /*5990*/  @!P6 BRA `(.L_x_92) ;  /* 0x000000000080e947 */ /* 0x010fec0003800000 */
[----:B------:R-:W-:Y:S01]  /*59a0*/  @P5 IMAD R5, R105, 0x1000, R100 ;  /* 0x0000100069055824 */ /* 0x000fe200078e0264 */
[----:B------:R-:W-:Y:S01]  /*59b0*/  ISETP.NE.AND P1, PT, R115, RZ, PT ;  /* 0x000000ff7300720c */ /* 0x000fe20003f25270 */
[----:B------:R-:W-:Y:S01]  /*59c0*/  BSSY B0, `(.L_x_93) ;  /* 0x000000b000007945 */ /* 0x000fe20003800000 */
[----:B------:R-:W-:Y:S01]  /*59d0*/  CS2R R82, SRZ ;  /* 0x0000000000527805 */ /* 0x000fe2000001ff00 */
[----:B------:R-:W-:Y:S01]  /*59e0*/  @P5 VIADD R4, R5, UR49 ;  /* 0x0000003105045c36 */ /* 0x000fe20008000000 */
[----:B------:R-:W-:Y:S02]  /*59f0*/  CS2R R80, SRZ ;  /* 0x0000000000507805 */ /* 0x000fe4000001ff00 */
[----:B------:R-:W-:Y:S02]  /*5a00*/  CS2R R86, SRZ ;  /* 0x0000000000567805 */ /* 0x000fe4000001ff00 */
[----:B------:R-:W-:Y:S01]  /*5a10*/  CS2R R84, SRZ ;  /* 0x0000000000547805 */ /* 0x000fe2000001ff00 */
[----:B------:R-:W-:Y:S04]  /*5a20*/  @P5 IMAD R4, R108, -0x10, R4 ;  /* 0xfffffff06c045824 */ /* 0x000fe800078e0204 */
[----:B------:R-:W-:Y:S05]  /*5a30*/  @P1 BRA `(.L_x_94) ;  /* 0x00000000000c1947 */ /* 0x000fea0003800000 */
[----:B------:R-:W-:Y:S04]  /*5a40*/  SHF.L.U32 R0, R104, 0x1f, RZ ;  /* 0x0000001f68007819 */ /* 0x000fe800000006ff */
[----:B------:R-:W1:Y:S02]  /*5a50*/  SYNCS.PHASECHK.TRANS64.TRYWAIT P1, [R2+URZ+0x50], R0 ;  /* 0x00005000020075a7 */ /* 0x000e6400080211ff */
[----:B-1----:R-:W-:Y:S05]  /*5a60*/  @!P1 BRA `(.L_x_95) ;  /* 0x0000004000289947 */ /* 0x002fea0003800000 */
.L_x_94:
[----:B------:R-:W-:Y:S05]  /*5a70*/  BSYNC B0 ;  /* 0x0000000000007941 */ /* 0x000fea0003800000 */
.L_x_93:
[----:B------:R-:W-:Y:S01]  /*5a80*/  ISETP.NE.AND P1, PT, R116, RZ, PT ;  /* 0x000000ff7400720c */ /* 0x000fe20003f25270 */
[----:B-1----:R-:W-:Y:S02]  /*5a90*/  VIADD R2, R2, 0x70 ;  /* 0x0000007002027836 */ /* 0x002fe40000000000 */
[----:B------:R-:W-:Y:S02]  /*5aa0*/  IMAD.U32 R0, RZ, RZ, UR37 ;  /* 0x00000025ff007e24 */ /* 0x000fe4000f8e00ff */
[----:B------:R-:W-:Y:S03]  /*5ab0*/  VIADD R105, R105, 0x1 ;  /* 0x0000000169697836 */ /* 0x000fe60000000000 */
[----:B------:R-:W-:Y:S05]  /*5ac0*/  PRMT R0, R0, 0x654, R2 ;  /* 0x0000065400007816 */ /* 0x000fea0000000002 */
[----:B------:R1:W3:Y:S04]  /*5ad0*/  @P1 LDS.128 R80, [R5+UR49+0x200] ;  /* 0x0002003105501984 */ /* 0x0002e80008000c00 */
[----:B------:R1:W4:Y:S01]  /*5ae0*/  @P1 LDS.128 R84, [R4+0x210] ;  /* 0x0002100004541984 */ /* 0x0003220000000c00 */
[C---:B------:R-:W-:Y:S01]  /*5af0*/  ISETP.NE.AND P1, PT, R105.reuse, 0x4, PT ;  /* 0x000000046900780c */ /* 0x040fe20003f25270 */
[----:B------:R-:W-:Y:S01]  /*5b00*/  @!PT LDS RZ, [RZ] ;  /* 0x00000000fffff984 */ /* 0x000fe20000000800 */
[----:B------:R-:W-:Y:S01]  /*5b10*/  @!PT LDS RZ, [RZ] ;  /* 0x00000000fffff984 */ /* 0x000fe20000000800 */
[----:B------:R-:W-:Y:S01]  /*5b20*/  @!PT LDS RZ, [RZ] ;  /* 0x00000000fffff984 */ /* 0x000fe20000000800 */
[----:B------:R-:W-:Y:S01]  /*5b30*/  @!PT LDS RZ, [RZ] ;  /* 0x00000000fffff984 */ /* 0x000fe20000000800 */
[----:B------:R5:W-:Y:S06]  /*5b40*/  MEMBAR.ALL.CTA ;  /* 0x0000000000007992 */ /* 0x000bec0000008000 */
[----:B-----5:R-:W5:Y:S01]  /*5b50*/  FENCE.VIEW.ASYNC.S ;  /* 0x00000000000073c6 */ /* 0x020f620000000000 */
[----:B------:R-:W-:Y:S01]  /*5b60*/  SEL R105, R105, RZ, P1 ;  /* 0x000000ff69697207 */ /* 0x000fe20000800000 */
[----:B-----5:R5:W-:Y:S02]  /*5b70*/  SYNCS.ARRIVE.TRANS64.RED.A1T0 RZ, [R0+URZ], RZ ;  /* 0x000000ff00ff79a7 */ /* 0x020be400081004ff */
[----:B-----5:R-:W-:Y:S04]  /*5b80*/  SEL R0, RZ, 0x1, P1 ;  /* 0x00000001ff007807 */ /* 0x020fe80000800000 */
[----:B-1-3--:R-:W-:Y:S02]  /*5b90*/  LOP3.LUT R104, R104, R0, RZ, 0x3c, !PT ;  /* 0x0000000068687212 */ /* 0x00afe400078e3cff */
.L_x_92:
[----:B------:R-:W-:Y:S05]  /*5ba0*/  BSYNC B1 ;  /* 0x0000000000017941 */ /* 0x000fea0003800000 */
.L_x_91:
[----:B------:R-:W-:Y:S04]  /*5bb0*/  SHF.R.U32.HI R0, RZ, 0x15, R48 ;  /* 0x00000015ff007819 */ /* 0x000fe80000011630 */
[----:B------:R-:W-:Y:S01]  /*5bc0*/  LOP3.LUT P1, RZ, R0, 0x3, R101, 0x48, !PT ;  /* 0x0000000300ff7812 */ /* 0x000fe20007824865 */
[----:B------:R-:W-:Y:S01]  /*5bd0*/  @!UPT UIADD3 URZ, UPT, UPT, URZ, URZ, URZ ;  /* 0x000000fffffff290 */ /* 0x000fe2000fffe0ff */
[----:B--2---:R-:W-:Y:S11]  /*5be0*/  @P0 BRA `(.L_x_96) ;  /* 0x0000000000080947 */ /* 0x004ff60003800000 */
[----:B------:R-:W1:Y:S02]  /*5bf0*/  SYNCS.PHASECHK.TRANS64.TRYWAIT P0, [R113+URZ+0xc0], R3 ;  /* 0x0000c003710075a7 */ /* 0x000e6400080011ff */
[----:B-1----:R-:W-:Y:S05]  /*5c00*/  @!P0 BRA `(.L_x_97) ;  /* 0x0000003c00d48947 */ /* 0x002fea0003800000 */
.L_x_96:
[----:B------:R-:W-:Y:S05]  /*5c10*/  @!P1 BRA `(.L_x_98) ;  /* 0x0000000000409947 */ /* 0x000fea0003800000 */
[----:B------:R-:W2:Y:S01]  /*5c20*/  LDCU.64 UR8, c[0x4][0x78] ;  /* 0x01000f00ff0877ac */ /* 0x000ea20008000a00 */
[----:B-1----:R-:W-:Y:S01]  /*5c30*/  MOV R3, 0x0 ;  /* 0x0000000000037802 */ /* 0x002fe20000000f00 */
[----:B------:R-:W-:Y:S02]  /*5c40*/  HFMA2 R12, -RZ, RZ, 0, 5.9604644775390625e-08 ;  /* 0x00000001ff0c7431 */ /* 0x000fe400000001ff */
[----:B------:R-:W-:Y:S02]  /*5c50*/  IMAD.MOV.U32 R8, RZ, RZ, 0x192 ;  /* 0x00000192ff087424 */ /* 0x000fe400078e00ff */
[----:B------:R-:W-:Y:S01]  /*5c60*/  IMAD.MOV.U32 R13, RZ, RZ, RZ ;  /* 0x000000ffff0d7224 */ /* 0x000fe200078e00ff */
[----:B------:R-:W1:Y:S01]  /*5c70*/  LDCU.64 UR6, c[0x4][0x80] ;  /* 0x01001000ff0677ac */ /* 0x000e620008000a00 */
[----:B------:R-:W3:Y:S01]  /*5c80*/  LDC.64 R2, c[0x4][R3] ;  /* 0x0100000003027b82 */ /* 0x000ee20000000a00 */
[----:B------:R-:W5:Y:S01]  /*5c90*/  LDCU.64 UR4, c[0x4][0x18] ;  /* 0x01000300ff0477ac */ /* 0x000f620008000a00 */
[----:B--2---:R-:W-:Y:S01]  /*5ca0*/  MOV R5, UR9 ;  /* 0x0000000900057c02 */ /* 0x004fe20008000f00 */
[----:B------:R-:W-:Y:S01]  /*5cb0*/  IMAD.U32 R4, RZ, RZ, UR8 ;  /* 0x00000008ff047e24 */ /* 0x000fe2000f8e00ff */
[----:B-1----:R-:W-:Y:S01]  /*5cc0*/  MOV R7, UR7 ;  /* 0x0000000700077c02 */ /* 0x002fe20008000f00 */
[----:B------:R-:W-:Y:S01]  /*5cd0*/  IMAD.U32 R6, RZ, RZ, UR6 ;  /* 0x00000006ff067e24 */ /* 0x000fe2000f8e00ff */
[----:B-----5:R-:W-:Y:S01]  /*5ce0*/  MOV R11, UR5 ;  /* 0x00000005000b7c02 */ /* 0x020fe20008000f00 */
[----:B------:R-:W-:Y:S02]  /*5cf0*/  IMAD.U32 R10, RZ, RZ, UR4 ;  /* 0x00000004ff0a7e24 */ /* 0x000fe4000f8e00ff */
[----:B------:R-:W-:Y:S07]  /*5d00*/  LEPC R20, `(.L_x_98) ;  /* 0x000000001014794e */ /* 0x000fee0000000000 */
[----:B---34-:R-:W-:Y:S05]  /*5d10*/  CALL.ABS.NOINC R2 ;  /* 0x0000000002007343 */ /* 0x018fea0003c00000 */
.L_x_98:
[----:B------:R-:W-:Y:S01]  /*5d20*/  F2FP.F16.E4M3.UNPACK_B R4, R81 ;  /* 0x00000051ff04723e */ /* 0x000fe200020006ff */
[----:B------:R-:W-:Y:S05]  /*5d30*/  WARPSYNC.ALL ;  /* 0x0000000000007948 */ /* 0x000fea0003800000 */
[----:B------:R-:W-:Y:S01]  /*5d40*/  R2UR UR4, R48 ;  /* 0x00000000300472ca */ /* 0x000fe200000e0000 */
[--C-:B------:R-:W-:Y:S01]  /*5d50*/  HADD2.F32 R53, -RZ, R4.reuse.H0_H0 ;  /* 0x20000004ff357230 */ /* 0x100fe20000004100 */
[-C--:B-1----:R-:W-:Y:S01]  /*5d60*/  F2FP.F16.E4M3.UNPACK_B R3, R80.reuse ;  /* 0x00000050ff03723e */ /* 0x082fe200020006ff */
[----:B------:R-:W-:Y:S01]  /*5d70*/  HADD2.F32 R54, -RZ, R4.H1_H1 ;  /* 0x30000004ff367230 */ /* 0x000fe20000004100 */
[----:B------:R-:W-:Y:S01]  /*5d80*/  F2FP.F16.E4M3.UNPACK_B R0, R80.H1 ;  /* 0x00000050ff00723e */ /* 0x000fe200030006ff */
[----:B------:R-:W-:Y:S01]  /*5d90*/  BSSY.RECONVERGENT B0, `(.L_x_99) ;  /* 0x0000099000007945 */ /* 0x000fe20003800200 */
[----:B------:R-:W-:Y:S01]  /*5da0*/  F2FP.F16.E4M3.UNPACK_B R64, R83.H1 ;  /* 0x00000053ff40723e */ /* 0x000fe200030006ff */
[--C-:B------:R-:W-:Y:S01]  /*5db0*/  HADD2.F32 R2, -RZ, R3.reuse.H0_H0 ;  /* 0x20000003ff027230 */ /* 0x100fe20000004100 */
[----:B----4-:R-:W-:Y:S01]  /*5dc0*/  F2FP.F16.E4M3.UNPACK_B R74, R86 ;  /* 0x00000056ff4a723e */ /* 0x010fe200020006ff */
[----:B------:R-:W-:Y:S01]  /*5dd0*/  HADD2.F32 R50, -RZ, R3.H1_H1 ;  /* 0x30000003ff327230 */ /* 0x000fe20000004100 */
[----:B------:R-:W-:Y:S01]  /*5de0*/  F2FP.F16.E4M3.UNPACK_B R3, R81.H1 ;  /* 0x00000051ff03723e */ /* 0x000fe200030006ff */
[--C-:B------:R-:W-:Y:S01]  /*5df0*/  HADD2.F32 R51, -RZ, R0.reuse.H0_H0 ;  /* 0x20000000ff337230 */ /* 0x100fe20000004100 */
[----:B------:R-:W-:Y:S01]  /*5e00*/  IADD3 R114, PT, PT, R100, UR49, RZ ;  /* 0x0000003164727c10 */ /* 0x000fe2000fffe0ff */
[----:B------:R-:W-:Y:S01]  /*5e10*/  HADD2.F32 R52, -RZ, R0.H1_H1 ;  /* 0x30000000ff347230 */ /* 0x000fe20000004100 */
[----:B------:R-:W-:Y:S01]  /*5e20*/  LDTM.16dp32bit_t0_t15.x32 R4, tmem[UR4] ;  /* 0x00000004000479ee */ /* 0x000fe20008a80000 */
[----:B------:R-:W1:Y:S01]  /*5e30*/  LDTM.16dp32bit_t16_t31.x32 R4, tmem[UR4+0x20] ;  /* 0x00002004000479ee */ /* 0x000e620008aa0000 */
[-C--:B------:R-:W-:Y:S01]  /*5e40*/  F2FP.F16.E4M3.UNPACK_B R0, R82.reuse ;  /* 0x00000052ff00723e */ /* 0x080fe200020006ff */
[--C-:B------:R-:W-:Y:S01]  /*5e50*/  HADD2.F32 R55, -RZ, R3.reuse.H0_H0 ;  /* 0x20000003ff377230 */ /* 0x100fe20000004100 */
[----:B------:R-:W-:Y:S01]  /*5e60*/  SHF.L.U32 R117, R102, 0x4, RZ ;  /* 0x0000000466757819 */ /* 0x000fe200000006ff */
[----:B------:R-:W-:Y:S01]  /*5e70*/  HADD2.F32 R56, -RZ, R3.H1_H1 ;  /* 0x30000003ff387230 */ /* 0x000fe20000004100 */
[----:B------:R-:W-:Y:S01]  /*5e80*/  F2FP.F16.E4M3.UNPACK_B R3, R82.H1 ;  /* 0x00000052ff03723e */ /* 0x000fe200030006ff */
[--C-:B------:R-:W-:Y:S01]  /*5e90*/  HADD2.F32 R57, -RZ, R0.reuse.H0_H0 ;  /* 0x20000000ff397230 */ /* 0x100fe20000004100 */
[----:B------:R-:W-:Y:S01]  /*5ea0*/  IADD3 R114, PT, PT, R114, R117, RZ ;  /* 0x0000007572727210 */ /* 0x000fe20007ffe0ff */
[----:B------:R-:W-:Y:S01]  /*5eb0*/  HADD2.F32 R58, -RZ, R0.H1_H1 ;  /* 0x30000000ff3a7230 */ /* 0x000fe20000004100 */
[----:B------:R-:W-:Y:S01]  /*5ec0*/  F2FP.F16.E4M3.UNPACK_B R0, R83 ;  /* 0x00000053ff00723e */ /* 0x000fe200020006ff */
[--C-:B------:R-:W-:Y:S01]  /*5ed0*/  HADD2.F32 R59, -RZ, R3.reuse.H0_H0 ;  /* 0x20000003ff3b7230 */ /* 0x100fe20000004100 */
[----:B------:R-:W-:Y:S01]  /*5ee0*/  ISETP.NE.AND P0, PT, R110, RZ, PT ;  /* 0x000000ff6e00720c */ /* 0x000fe20003f05270 */
[----:B------:R-:W-:Y:S01]  /*5ef0*/  HADD2.F32 R60, -RZ, R3.H1_H1 ;  /* 0x30000003ff3c7230 */ /* 0x000fe20000004100 */
[-C--:B------:R-:W-:Y:S01]  /*5f00*/  F2FP.F16.E4M3.UNPACK_B R3, R84.reuse ;  /* 0x00000054ff03723e */ /* 0x080fe200020006ff */
[--C-:B------:R-:W-:Y:S01]  /*5f10*/  HADD2.F32 R61, -RZ, R0.reuse.H0_H0 ;  /* 0x20000000ff3d7230 */ /* 0x100fe20000004100 */
[----:B------:R-:W-:Y:S01]  /*5f20*/  ISETP.NE.AND P6, PT, R118, RZ, PT ;  /* 0x000000ff7600720c */ /* 0x000fe20003fc5270 */
[----:B------:R-:W-:Y:S01]  /*5f30*/  HADD2.F32 R62, -RZ, R0.H1_H1 ;  /* 0x30000000ff3e7230 */ /* 0x000fe20000004100 */
[----:B------:R-:W-:Y:S01]  /*5f40*/  F2FP.F16.E4M3.UNPACK_B R0, R84.H1 ;  /* 0x00000054ff00723e */ /* 0x000fe200030006ff */
[--C-:B------:R-:W-:Y:S02]  /*5f50*/  HADD2.F32 R65, -RZ, R3.reuse.H0_H0 ;  /* 0x20000003ff417230 */ /* 0x100fe40000004100 */
[----:B------:R-:W-:Y:S01]  /*5f60*/  HADD2.F32 R66, -RZ, R3.H1_H1 ;  /* 0x30000003ff427230 */ /* 0x000fe20000004100 */
[-C--:B------:R-:W-:Y:S01]  /*5f70*/  F2FP.F16.E4M3.UNPACK_B R3, R85.reuse ;  /* 0x00000055ff03723e */ /* 0x080fe200020006ff */
[--C-:B------:R-:W-:Y:S02]  /*5f80*/  HADD2.F32 R67, -RZ, R0.reuse.H0_H0 ;  /* 0x20000000ff437230 */ /* 0x100fe40000004100 */
[----:B------:R-:W-:Y:S01]  /*5f90*/  HADD2.F32 R68, -RZ, R0.H1_H1 ;  /* 0x30000000ff447230 */ /* 0x000fe20000004100 */
[----:B------:R-:W-:Y:S01]  /*5fa0*/  F2FP.F16.E4M3.UNPACK_B R0, R85.H1 ;  /* 0x00000055ff00723e */ /* 0x000fe200030006ff */
[--C-:B------:R-:W-:Y:S02]  /*5fb0*/  HADD2.F32 R69, -RZ, R3.reuse.H0_H0 ;  /* 0x20000003ff457230 */ /* 0x100fe40000004100 */
[C---:B-1----:R-:W-:Y:S01]  /*5fc0*/  FMUL R7, R47.reuse, R7 ;  /* 0x000000072f077220 */ /* 0x042fe20000400000 */
[----:B------:R-:W-:Y:S01]  /*5fd0*/  HADD2.F32 R70, -RZ, R3.H1_H1 ;  /* 0x30000003ff467230 */ /* 0x000fe20000004100 */
[----:B------:R-:W-:Y:S01]  /*5fe0*/  F2FP.F16.E4M3.UNPACK_B R3, R86.H1 ;  /* 0x00000056ff03723e */ /* 0x000fe200030006ff */
[--C-:B------:R-:W-:Y:S02]  /*5ff0*/  HADD2.F32 R71, -RZ, R0.reuse.H0_H0 ;  /* 0x20000000ff477230 */ /* 0x100fe40000004100 */
[----:B------:R-:W-:Y:S02]  /*6000*/  HADD2.F32 R72, -RZ, R0.H1_H1 ;  /* 0x30000000ff487230 */ /* 0x000fe40000004100 */
[----:B------:R-:W-:Y:S01]  /*6010*/  FMUL R0, R47, R4 ;  /* 0x000000042f007220 */ /* 0x000fe20000400000 */
[--C-:B------:R-:W-:Y:S01]  /*6020*/  HADD2.F32 R73, -RZ, R74.reuse.H0_H0 ;  /* 0x2000004aff497230 */ /* 0x100fe20000004100 */
[----:B------:R-:W-:Y:S01]  /*6030*/  F2FP.F16.E4M3.UNPACK_B R4, R87 ;  /* 0x00000057ff04723e */ /* 0x000fe200020006ff */
[----:B------:R-:W-:Y:S02]  /*6040*/  HADD2.F32 R74, -RZ, R74.H1_H1 ;  /* 0x3000004aff4a7230 */ /* 0x000fe40000004100 */
[----:B------:R-:W-:Y:S01]  /*6050*/  FFMA R0, R49, R2, R0 ;  /* 0x0000000231007223 */ /* 0x000fe20000000000 */
[----:B------:R-:W-:Y:S01]  /*6060*/  FMUL R2, R47, R5 ;  /* 0x000000052f027220 */ /* 0x000fe20000400000 */
[--C-:B------:R-:W-:Y:S01]  /*6070*/  HADD2.F32 R75, -RZ, R3.reuse.H0_H0 ;  /* 0x20000003ff4b7230 */ /* 0x100fe20000004100 */
[----:B------:R-:W-:Y:S01]  /*6080*/  F2FP.F16.E4M3.UNPACK_B R5, R87.H1 ;  /* 0x00000057ff05723e */ /* 0x000fe200030006ff */
[----:B------:R-:W-:Y:S02]  /*6090*/  HADD2.F32 R76, -RZ, R3.H1_H1 ;  /* 0x30000003ff4c7230 */ /* 0x000fe40000004100 */
[----:B------:R-:W-:Y:S01]  /*60a0*/  FFMA R2, R49, R50, R2 ;  /* 0x0000003231027223 */ /* 0x000fe20000000002 */
[--C-:B------:R-:W-:Y:S02]  /*60b0*/  HADD2.F32 R50, -RZ, R4.reuse.H0_H0 ;  /* 0x20000004ff327230 */ /* 0x100fe40000004100 */
[C---:B------:R-:W-:Y:S01]  /*60c0*/  FMUL R3, R47.reuse, R6 ;  /* 0x000000062f037220 */ /* 0x040fe20000400000 */
[--C-:B------:R-:W-:Y:S02]  /*60d0*/  HADD2.F32 R77, -RZ, R5.reuse.H1_H1 ;  /* 0x30000005ff4d7230 */ /* 0x100fe40000004100 */
[C---:B------:R-:W-:Y:S01]  /*60e0*/  FMUL R6, R47.reuse, R11 ;  /* 0x0000000b2f067220 */ /* 0x040fe20000400000 */
[----:B------:R-:W-:Y:S01]  /*60f0*/  FMUL R11, R47, R16 ;  /* 0x000000102f0b7220 */ /* 0x000fe20000400000 */
[C---:B------:R-:W-:Y:S01]  /*6100*/  FFMA R3, R49.reuse, R51, R3 ;  /* 0x0000003331037223 */ /* 0x040fe20000000003 */
[----:B------:R-:W-:Y:S01]  /*6110*/  FFMA R7, R49, R52, R7 ;  /* 0x0000003431077223 */ /* 0x000fe20000000007 */
[----:B------:R-:W-:Y:S02]  /*6120*/  HADD2.F32 R51, -RZ, R4.H1_H1 ;  /* 0x30000004ff337230 */ /* 0x000fe40000004100 */
[C---:B------:R-:W-:Y:S01]  /*6130*/  FMUL R4, R47.reuse, R9 ;  /* 0x000000092f047220 */ /* 0x040fe20000400000 */
[----:B------:R-:W-:Y:S02]  /*6140*/  HADD2.F32 R52, -RZ, R5.H0_H0 ;  /* 0x20000005ff347230 */ /* 0x000fe40000004100 */
[----:B------:R-:W-:Y:S01]  /*6150*/  FMUL R16, R47, R21 ;  /* 0x000000152f107220 */ /* 0x000fe20000400000 */
[----:B------:R-:W-:Y:S01]  /*6160*/  F2FP.SATFINITE.E4M3.F32.PACK_AB_MERGE_C R78, R7, R3, RZ ;  /* 0x00000003074e723e */ /* 0x000fe200048070ff */
[C---:B------:R-:W-:Y:S01]  /*6170*/  FMUL R3, R47.reuse, R8 ;  /* 0x000000082f037220 */ /* 0x040fe20000400000 */
[C---:B------:R-:W-:Y:S01]  /*6180*/  FMUL R7, R47.reuse, R12 ;  /* 0x0000000c2f077220 */ /* 0x040fe20000400000 */
[C---:B------:R-:W-:Y:S01]  /*6190*/  FMUL R8, R47.reuse, R13 ;  /* 0x0000000d2f087220 */ /* 0x040fe20000400000 */
[----:B------:R-:W-:Y:S01]  /*61a0*/  FMUL R12, R47, R17 ;  /* 0x000000112f0c7220 */ /* 0x000fe20000400000 */
[C---:B------:R-:W-:Y:S01]  /*61b0*/  FFMA R3, R49.reuse, R53, R3 ;  /* 0x0000003531037223 */ /* 0x040fe20000000003 */
[----:B------:R-:W-:Y:S01]  /*61c0*/  FFMA R4, R49, R54, R4 ;  /* 0x0000003631047223 */ /* 0x000fe20000000004 */
[C---:B------:R-:W-:Y:S01]  /*61d0*/  FMUL R5, R47.reuse, R10 ;  /* 0x0000000a2f057220 */ /* 0x040fe20000400000 */
[C---:B------:R-:W-:Y:S01]  /*61e0*/  FMUL R9, R47.reuse, R14 ;  /* 0x0000000e2f097220 */ /* 0x040fe20000400000 */
[C---:B------:R-:W-:Y:S01]  /*61f0*/  FMUL R10, R47.reuse, R15 ;  /* 0x0000000f2f0a7220 */ /* 0x040fe20000400000 */
[----:B------:R-:W-:Y:S01]  /*6200*/  FMUL R15, R47, R20 ;  /* 0x000000142f0f7220 */ /* 0x000fe20000400000 */
[C---:B------:R-:W-:Y:S01]  /*6210*/  FFMA R5, R49.reuse, R55, R5 ;  /* 0x0000003731057223 */ /* 0x040fe20000000005 */
[C---:B------:R-:W-:Y:S01]  /*6220*/  FFMA R6, R49.reuse, R56, R6 ;  /* 0x0000003831067223 */ /* 0x040fe20000000006 */
[C---:B------:R-:W-:Y:S01]  /*6230*/  FFMA R7, R49.reuse, R57, R7 ;  /* 0x0000003931077223 */ /* 0x040fe20000000007 */
[C---:B------:R-:W-:Y:S01]  /*6240*/  FFMA R8, R49.reuse, R58, R8 ;  /* 0x0000003a31087223 */ /* 0x040fe20000000008 */
[--C-:B------:R-:W-:Y:S02]  /*6250*/  HADD2.F32 R63, -RZ, R64.reuse.H0_H0 ;  /* 0x20000040ff3f7230 */ /* 0x100fe40000004100 */
[C---:B------:R-:W-:Y:S01]  /*6260*/  FFMA R9, R49.reuse, R59, R9 ;  /* 0x0000003b31097223 */ /* 0x040fe20000000009 */
[----:B------:R-:W-:Y:S01]  /*6270*/  F2FP.SATFINITE.E4M3.F32.PACK_AB_MERGE_C R5, R6, R5, RZ ;  /* 0x000000050605723e */ /* 0x000fe200048070ff */
[C---:B------:R-:W-:Y:S01]  /*6280*/  FFMA R10, R49.reuse, R60, R10 ;  /* 0x0000003c310a7223 */ /* 0x040fe2000000000a */
[C---:B------:R-:W-:Y:S01]  /*6290*/  FFMA R11, R49.reuse, R61, R11 ;  /* 0x0000003d310b7223 */ /* 0x040fe2000000000b */
[----:B------:R-:W-:Y:S01]  /*62a0*/  FFMA R12, R49, R62, R12 ;  /* 0x0000003e310c7223 */ /* 0x000fe2000000000c */
[C---:B------:R-:W-:Y:S01]  /*62b0*/  FMUL R20, R47.reuse, R25 ;  /* 0x000000192f147220 */ /* 0x040fe20000400000 */
[C---:B------:R-:W-:Y:S01]  /*62c0*/  FMUL R25, R47.reuse, R30 ;  /* 0x0000001e2f197220 */ /* 0x040fe20000400000 */
[C---:B------:R-:W-:Y:S01]  /*62d0*/  FMUL R30, R47.reuse, R35 ;  /* 0x000000232f1e7220 */ /* 0x040fe20000400000 */
[----:B------:R-:W-:Y:S01]  /*62e0*/  F2FP.SATFINITE.E4M3.F32.PACK_AB_MERGE_C R9, R10, R9, RZ ;  /* 0x000000090a09723e */ /* 0x000fe200048070ff */
[----:B------:R-:W-:Y:S02]  /*62f0*/  HADD2.F32 R64, -RZ, R64.H1_H1 ;  /* 0x30000040ff407230 */ /* 0x000fe40000004100 */
[C---:B------:R-:W-:Y:S01]  /*6300*/  FMUL R13, R47.reuse, R18 ;  /* 0x000000122f0d7220 */ /* 0x040fe20000400000 */
[C---:B------:R-:W-:Y:S01]  /*6310*/  FMUL R14, R47.reuse, R19 ;  /* 0x000000132f0e7220 */ /* 0x040fe20000400000 */
[C---:B------:R-:W-:Y:S01]  /*6320*/  FMUL R17, R47.reuse, R22 ;  /* 0x000000162f117220 */ /* 0x040fe20000400000 */
[----:B------:R-:W-:Y:S01]  /*6330*/  FMUL R18, R47, R23 ;  /* 0x000000172f127220 */ /* 0x000fe20000400000 */
[C---:B------:R-:W-:Y:S01]  /*6340*/  FFMA R13, R49.reuse, R63, R13 ;  /* 0x0000003f310d7223 */ /* 0x040fe2000000000d */
[C---:B------:R-:W-:Y:S01]  /*6350*/  FFMA R14, R49.reuse, R64, R14 ;  /* 0x00000040310e7223 */ /* 0x040fe2000000000e */
[----:B------:R-:W-:Y:S01]  /*6360*/  FFMA R15, R49, R65, R15 ;  /* 0x00000041310f7223 */ /* 0x000fe2000000000f */
[----:B------:R-:W-:Y:S01]  /*6370*/  FMUL R19, R47, R24 ;  /* 0x000000182f137220 */ /* 0x000fe20000400000 */
[C---:B------:R-:W-:Y:S01]  /*6380*/  FFMA R16, R49.reuse, R66, R16 ;  /* 0x0000004231107223 */ /* 0x040fe20000000010 */
[----:B------:R-:W-:Y:S01]  /*6390*/  FFMA R17, R49, R67, R17 ;  /* 0x0000004331117223 */ /* 0x000fe20000000011 */
[----:B------:R-:W-:Y:S01]  /*63a0*/  F2FP.SATFINITE.E4M3.F32.PACK_AB_MERGE_C R13, R14, R13, RZ ;  /* 0x0000000d0e0d723e */ /* 0x000fe200048070ff */
[C---:B------:R-:W-:Y:S01]  /*63b0*/  FMUL R21, R47.reuse, R26 ;  /* 0x0000001a2f157220 */ /* 0x040fe20000400000 */
[----:B------:R-:W-:Y:S01]  /*63c0*/  FMUL R22, R47, R27 ;  /* 0x0000001b2f167220 */ /* 0x000fe20000400000 */
[C---:B------:R-:W-:Y:S01]  /*63d0*/  FFMA R18, R49.reuse, R68, R18 ;  /* 0x0000004431127223 */ /* 0x040fe20000000012 */
[----:B------:R-:W-:Y:S01]  /*63e0*/  FFMA R19, R49, R69, R19 ;  /* 0x0000004531137223 */ /* 0x000fe20000000013 */
[----:B------:R-:W-:Y:S01]  /*63f0*/  FMUL R23, R47, R28 ;  /* 0x0000001c2f177220 */ /* 0x000fe20000400000 */
[----:B------:R-:W-:Y:S01]  /*6400*/  FFMA R20, R49, R70, R20 ;  /* 0x0000004631147223 */ /* 0x000fe20000000014 */
[----:B------:R-:W-:Y:S01]  /*6410*/  FMUL R24, R47, R29 ;  /* 0x0000001d2f187220 */ /* 0x000fe20000400000 */
[C---:B------:R-:W-:Y:S01]  /*6420*/  FFMA R21, R49.reuse, R71, R21 ;  /* 0x0000004731157223 */ /* 0x040fe20000000015 */
[----:B------:R-:W-:Y:S01]  /*6430*/  FFMA R22, R49, R72, R22 ;  /* 0x0000004831167223 */ /* 0x000fe20000000016 */
[C---:B------:R-:W-:Y:S01]  /*6440*/  FMUL R26, R47.reuse, R31 ;  /* 0x0000001f2f1a7220 */ /* 0x040fe20000400000 */
[----:B------:R-:W-:Y:S01]  /*6450*/  FMUL R27, R47, R32 ;  /* 0x000000202f1b7220 */ /* 0x000fe20000400000 */
[----:B------:R-:W-:Y:S01]  /*6460*/  FFMA R23, R49, R73, R23 ;  /* 0x0000004931177223 */ /* 0x000fe20000000017 */
[----:B------:R-:W-:Y:S01]  /*6470*/  FMUL R28, R47, R33 ;  /* 0x000000212f1c7220 */ /* 0x000fe20000400000 */
[----:B------:R-:W-:Y:S01]  /*6480*/  FFMA R24, R49, R74, R24 ;  /* 0x0000004a31187223 */ /* 0x000fe20000000018 */
[----:B------:R-:W-:Y:S01]  /*6490*/  FMUL R29, R47, R34 ;  /* 0x000000222f1d7220 */ /* 0x000fe20000400000 */
[C---:B------:R-:W-:Y:S01]  /*64a0*/  FFMA R25, R49.reuse, R75, R25 ;  /* 0x0000004b31197223 */ /* 0x040fe20000000019 */
[C---:B------:R-:W-:Y:S01]  /*64b0*/  FFMA R26, R49.reuse, R76, R26 ;  /* 0x0000004c311a7223 */ /* 0x040fe2000000001a */
[C---:B------:R-:W-:Y:S01]  /*64c0*/  FFMA R27, R49.reuse, R50, R27 ;  /* 0x00000032311b7223 */ /* 0x040fe2000000001b */
[C---:B------:R-:W-:Y:S01]  /*64d0*/  FFMA R28, R49.reuse, R51, R28 ;  /* 0x00000033311c7223 */ /* 0x040fe2000000001c */
[----:B------:R-:W-:Y:S01]  /*64e0*/  F2FP.SATFINITE.E4M3.F32.PACK_AB_MERGE_C R17, R18, R17, RZ ;  /* 0x000000111211723e */ /* 0x000fe200048070ff */
[C---:B------:R-:W-:Y:S01]  /*64f0*/  FFMA R29, R49.reuse, R52, R29 ;  /* 0x00000034311d7223 */ /* 0x040fe2000000001d */
[----:B------:R-:W-:Y:S01]  /*6500*/  F2FP.SATFINITE.E4M3.F32.PACK_AB_MERGE_C R21, R22, R21, RZ ;  /* 0x000000151615723e */ /* 0x000fe200048070ff */
[----:B------:R-:W-:Y:S01]  /*6510*/  FFMA R30, R49, R77, R30 ;  /* 0x0000004d311e7223 */ /* 0x000fe2000000001e */
[----:B------:R-:W-:Y:S02]  /*6520*/  F2FP.SATFINITE.E4M3.F32.PACK_AB_MERGE_C R32, R2, R0, R78 ;  /* 0x000000000220723e */ /* 0x000fe4000480704e */
[----:B------:R-:W-:Y:S02]  /*6530*/  F2FP.SATFINITE.E4M3.F32.PACK_AB_MERGE_C R33, R4, R3, R5 ;  /* 0x000000030421723e */ /* 0x000fe40004807005 */
[----:B------:R-:W-:Y:S02]  /*6540*/  F2FP.SATFINITE.E4M3.F32.PACK_AB_MERGE_C R34, R8, R7, R9 ;  /* 0x000000070822723e */ /* 0x000fe40004807009 */
[----:B------:R-:W-:Y:S02]  /*6550*/  F2FP.SATFINITE.E4M3.F32.PACK_AB_MERGE_C R35, R12, R11, R13 ;  /* 0x0000000b0c23723e */ /* 0x000fe4000480700d */
[----:B------:R-:W-:Y:S02]  /*6560*/  F2FP.SATFINITE.E4M3.F32.PACK_AB_MERGE_C R16, R16, R15, R17 ;  /* 0x0000000f1010723e */ /* 0x000fe40004807011 */
[----:B------:R-:W-:Y:S01]  /*6570*/  F2FP.SATFINITE.E4M3.F32.PACK_AB_MERGE_C R17, R20, R19, R21 ;  /* 0x000000131411723e */ /* 0x000fe20004807015 */
[----:B------:R1:W-:Y:S01]  /*6580*/  STS.128 [R100+UR49+0x4200], R32 ;  /* 0x0042002064007988 */ /* 0x0003e20008000c31 */
[----:B------:R-:W-:Y:S02]  /*6590*/  F2FP.SATFINITE.E4M3.F32.PACK_AB_MERGE_C R18, R26, R25, RZ ;  /* 0x000000191a12723e */ /* 0x000fe400048070ff */
[----:B------:R-:W-:Y:S02]  /*65a0*/  F2FP.SATFINITE.E4M3.F32.PACK_AB_MERGE_C R19, R30, R29, RZ ;  /* 0x0000001d1e13723e */ /* 0x000fe400048070ff */
[----:B------:R-:W-:Y:S02]  /*65b0*/  F2FP.SATFINITE.E4M3.F32.PACK_AB_MERGE_C R18, R24, R23, R18 ;  /* 0x000000171812723e */ /* 0x000fe40004807012 */
[----:B------:R-:W-:Y:S02]  /*65c0*/  F2FP.SATFINITE.E4M3.F32.PACK_AB_MERGE_C R19, R28, R27, R19 ;  /* 0x0000001b1c13723e */ /* 0x000fe40004807013 */
[----:B------:R-:W-:Y:S02]  /*65d0*/  LEA R0, R105, UR49, 0x3 ;  /* 0x0000003169007c11 */ /* 0x000fe4000f8e18ff */
[----:B------:R-:W-:Y:S01]  /*65e0*/  @P6 SHF.L.U32 R2, R104, 0x1f, RZ ;  /* 0x0000001f68026819 */ /* 0x000fe200000006ff */
[----:B------:R1:W-:Y:S01]  /*65f0*/  STS.128 [R114+0x4210], R16 ;  /* 0x0042101072007388 */ /* 0x0003e20000000c00 */
[----:B------:R-:W-:Y:S01]  /*6600*/  @!PT LDS RZ, [RZ] ;  /* 0x00000000fffff984 */ /* 0x000fe20000000800 */
[----:B------:R-:W-:Y:S01]  /*6610*/  @!PT LDS RZ, [RZ] ;  /* 0x00000000fffff984 */ /* 0x000fe20000000800 */
[----:B------:R-:W-:Y:S01]  /*6620*/  @!PT LDS RZ, [RZ] ;  /* 0x00000000fffff984 */ /* 0x000fe20000000800 */
[----:B------:R-:W-:Y:S01]  /*6630*/  @!PT LDS RZ, [RZ] ;  /* 0x00000000fffff984 */ /* 0x000fe20000000800 */
[----:B------:R2:W-:Y:S07]  /*6640*/  MEMBAR.ALL.CTA ;  /* 0x0000000000007992 */ /* 0x0005ee0000008000 */
[----:B--2---:R-:W2:Y:S02]  /*6650*/  FENCE.VIEW.ASYNC.S ;  /* 0x00000000000073c6 */ /* 0x004ea40000000000 */
[----:B--2---:R-:W-:Y:S06]  /*6660*/  BAR.SYNC.DEFER_BLOCKING 0x1, 0x80 ;  /* 0x0042000000007b1d */ /* 0x004fec0000010000 */
[----:B------:R-:W-:Y:S05]  /*6670*/  @P0 BRA `(.L_x_100) ;  /* 0x0000000000280947 */ /* 0x000fea0003800000 */
[----:B------:R-:W-:Y:S02]  /*6680*/  UIADD3 UR4, UPT, UPT, UR49, 0x4200, URZ ;  /* 0x0000420031047890 */ /* 0x000fe4000fffe0ff */
[----:B------:R-:W-:Y:S01]  /*6690*/  UIADD3 UR6, UP0, UPT, UR52, 0x680, URZ ;  /* 0x0000068034067890 */ /* 0x000fe2000ff1e0ff */
[----:B------:R-:W-:Y:S03]  /*66a0*/  UMOV UR43, UR36 ;  /* 0x00000024002b7c82 */ /* 0x000fe60008000000 */
[----:B------:R-:W-:Y:S01]  /*66b0*/  MOV R109, UR4 ;  /* 0x00000004006d7c02 */ /* 0x000fe20008000f00 */
[----:B------:R-:W-:Y:S03]  /*66c0*/  UIADD3.X UR7, UPT, UPT, URZ, UR53, URZ, UP0, !UPT ;  /* 0x00000035ff077290 */ /* 0x000fe600087fe4ff */
[----:B------:R-:W-:Y:S11]  /*66d0*/  R2UR UR40, R109 ;  /* 0x000000006d2872ca */ /* 0x000ff600000e0000 */
[----:B------:R-:W-:Y:S02]  /*66e0*/  @!UPT UIADD3 URZ, UPT, UPT, URZ, URZ, URZ ;  /* 0x000000fffffff290 */ /* 0x000fe4000fffe0ff */
[----:B------:R2:W-:Y:S01]  /*66f0*/  UTMASTG.3D [UR40], [UR6] ;  /* 0x00000028060073b5 */ /* 0x0005e20008010000 */
[----:B------:R0:W-:Y:S01]  /*6700*/  UTMACMDFLUSH ;  /* 0x00000000000079b7 */ /* 0x0001e20000000000 */
[----:B--2---:R-:W-:Y:S04]  /*6710*/  DEPBAR.LE SB0, 0x1 ;  /* 0x000080400000791a */ /* 0x004fe80000000000 */
.L_x_100:
[----:B------:R-:W-:Y:S05]  /*6720*/  BSYNC.RECONVERGENT B0 ;  /* 0x0000000000007941 */ /* 0x000fea0003800200 */
.L_x_99:
[----:B------:R-:W-:Y:S06]  /*6730*/  BAR.SYNC.DEFER_BLOCKING 0x1, 0x80 ;  /* 0x0042000000007b1d */ /* 0x000fec0000010000 */
[----:B------:R-:W2:Y:S01]  /*6740*/  @P6 SYNCS.PHASECHK.TRANS64.TRYWAIT P0, [R0+URZ+0x50], R2 ;  /* 0x00005002000065a7 */ /* 0x000ea200080011ff */
[----:B------:R-:W-:Y:S01]  /*6750*/  BSSY B1, `(.L_x_101) ;  /* 0x0000021000017945 */ /* 0x000fe20003800000 */
[----:B--2---:R-:W-:Y:S03]  /*6760*/  @P6 SEL R115, RZ, 0x1, !P0 ;  /* 0x00000001ff736807 */ /* 0x004fe60004000000 */
[----:B------:R-:W-:Y:S05]  /*6770*/  @!P6 BRA `(.L_x_102) ;  /* 0x000000000078e947 */ /* 0x000fea0003800000 */
[----:B------:R-:W-:Y:S01]  /*6780*/  ISETP.NE.AND P1, PT, R116, RZ, PT ;  /* 0x000000ff7400720c */ /* 0x000fe20003f25270 */
[----:B------:R-:W-:Y:S01]  /*6790*/  BSSY B0, `(.L_x_103) ;  /* 0x0000009000007945 */ /* 0x000fe20003800000 */
[----:B------:R-:W-:Y:S11]  /*67a0*/  ISETP.NE.AND P0, PT, R115, RZ, PT ;  /* 0x000000ff7300720c */ /* 0x000ff60003f05270 */
[----:B------:R-:W-:Y:S05]  /*67b0*/  @P1 IMAD R2, R105, 0x1000, R100 ;  /* 0x0000100069021824 */ /* 0x000fea00078e0264 */
[----:B------:R-:W-:Y:S05]  /*67c0*/  @P1 IADD3 R4, PT, PT, R2, UR49, RZ ;  /* 0x0000003102041c10 */ /* 0x000fea000fffe0ff */
[----:B------:R-:W-:Y:S01]  /*67d0*/  @P1 IMAD.IADD R4, R4, 0x1, R117 ;  /* 0x0000000104041824 */ /* 0x000fe200078e0275 */
[----:B------:R-:W-:Y:S06]  /*67e0*/  @P0 BRA `(.L_x_104) ;  /* 0x00000000000c0947 */ /* 0x000fec0003800000 */
[----:B------:R-:W-:Y:S04]  /*67f0*/  SHF.L.U32 R3, R104, 0x1f, RZ ;  /* 0x0000001f68037819 */ /* 0x000fe800000006ff */
[----:B------:R-:W2:Y:S02]  /*6800*/  SYNCS.PHASECHK.TRANS64.TRYWAIT P0, [R0+URZ+0x50], R3 ;  /* 0x00005003000075a7 */ /* 0x000ea400080011ff */
[----:B--2---:R-:W-:Y:S05]  /*6810*/  @!P0 BRA `(.L_x_105) ;  /* 0x0000003000e48947 */ /* 0x004fea0003800000 */
.L_x_104:
[----:B------:R-:W-:Y:S05]  /*6820*/  BSYNC B0 ;  /* 0x0000000000007941 */ /* 0x000fea0003800000 */
.L_x_103:
[----:B------:R-:W-:Y:S01]  /*6830*/  ISETP.NE.AND P0, PT, R116, RZ, PT ;  /* 0x000000ff7400720c */ /* 0x000fe20003f05270 */
[----:B------:R-:W-:Y:S11]  /*6840*/  VIADD R105, R105, 0x1 ;  /* 0x0000000169697836 */ /* 0x000ff60000000000 */
[----:B------:R-:W-:Y:S01]  /*6850*/  @!UPT UIADD3 URZ, UPT, UPT, URZ, URZ, URZ ;  /* 0x000000fffffff290 */ /* 0x000fe2000fffe0ff */
[----:B------:R3:W4:Y:S04]  /*6860*/  @P0 LDS.128 R80, [R2+UR49+0x200] ;  /* 0x0002003102500984 */ /* 0x0007280008000c00 */
[----:B------:R1:W1:Y:S01]  /*6870*/  @P0 LDS.128 R84, [R4+0x210] ;  /* 0x0002100004540984 */ /* 0x0002620000000c00 */
        /* <DEDUP_REMOVED lines=8> */
[----:B---3--:R-:W-:Y:S02]  /*6900*/  VIADD R2, R0, 0x70 ;  /* 0x0000007000027836 */ /* 0x008fe40000000000 */
[----:B--2---:R-:W-:Y:S05]  /*6910*/  IMAD.U32 R0, RZ, RZ, UR37 ;  /* 0x00000025ff007e24 */ /* 0x004fea000f8e00ff */
[----:B------:R-:W-:Y:S04]  /*6920*/  PRMT R0, R0, 0x654, R2 ;  /* 0x0000065400007816 */ /* 0x000fe80000000002 */
[----:B-----5:R2:W-:Y:S02]  /*6930*/  SYNCS.ARRIVE.TRANS64.RED.A1T0 RZ, [R0+URZ], RZ ;  /* 0x000000ff00ff79a7 */ /* 0x0205e400081004ff */
[----:B--2---:R-:W-:Y:S04]  /*6940*/  SEL R0, RZ, 0x1, P0 ;  /* 0x00000001ff007807 */ /* 0x004fe80000000000 */
[----:B-1--4-:R-:W-:Y:S02]  /*6950*/  LOP3.LUT R104, R104, R0, RZ, 0x3c, !PT ;  /* 0x0000000068687212 */ /* 0x012fe400078e3cff */
.L_x_102:
[----:B------:R-:W-:Y:S05]  /*6960*/  BSYNC B1 ;  /* 0x0000000000017941 */ /* 0x000fea0003800000 */
.L_x_101:
[----:B------:R-:W-:Y:S05]  /*6970*/  VIADD R0, R48, 0x40 ;  /* 0x0000004030007836 */ /* 0x000fea0000000000 */
[----:B------:R-:W-:Y:S04]  /*6980*/  SHF.R.U32.HI R0, RZ, 0x15, R0 ;  /* 0x00000015ff007819 */ /* 0x000fe80000011600 */
[----:B------:R-:W-:Y:S11]  /*6990*/  LOP3.LUT P0, RZ, R0, 0x3, R101, 0x48, !PT ;  /* 0x0000000300ff7812 */ /* 0x000ff60007804865 */
[----:B------:R-:W-:Y:S02]  /*69a0*/  @!UPT UIADD3 URZ, UPT, UPT, URZ, URZ, URZ ;  /* 0x000000fffffff290 */ /* 0x000fe4000fffe0ff */
[----:B------:R-:W-:Y:S05]  /*69b0*/  @!P0 BRA `(.L_x_106) ;  /* 0x0000000000408947 */ /* 0x000fea0003800000 */
[----:B------:R-:W2:Y:S01]  /*69c0*/  LDCU.64 UR8, c[0x4][0x78] ;  /* 0x01000f00ff0877ac */ /* 0x000ea20008000a00 */
[----:B------:R-:W-:Y:S01]  /*69d0*/  MOV R3, 0x0 ;  /* 0x0000000000037802 */ /* 0x000fe20000000f00 */
[----:B------:R-:W-:Y:S02]  /*69e0*/  HFMA2 R12, -RZ, RZ, 0, 5.9604644775390625e-08 ;  /* 0x00000001ff0c7431 */ /* 0x000fe400000001ff */
[----:B------:R-:W-:Y:S02]  /*69f0*/  IMAD.MOV.U32 R8, RZ, RZ, 0x192 ;  /* 0x00000192ff087424 */ /* 0x000fe400078e00ff */
[----:B------:R-:W-:Y:S01]  /*6a00*/  IMAD.MOV.U32 R13, RZ, RZ, RZ ;  /* 0x000000ffff0d7224 */ /* 0x000fe200078e00ff */
[----:B------:R-:W3:Y:S01]  /*6a10*/  LDCU.64 UR6, c[0x4][0x80] ;  /* 0x01001000ff0677ac */ /* 0x000ee20008000a00 */
[----:B------:R-:W4:Y:S01]  /*6a20*/  LDC.64 R2, c[0x4][R3] ;  /* 0x0100000003027b82 */ /* 0x000f220000000a00 */
[----:B------:R-:W5:Y:S01]  /*6a30*/  LDCU.64 UR4, c[0x4][0x18] ;  /* 0x01000300ff0477ac */ /* 0x000f620008000a00 */
[----:B--2---:R-:W-:Y:S01]  /*6a40*/  MOV R5, UR9 ;  /* 0x0000000900057c02 */ /* 0x004fe20008000f00 */
[----:B------:R-:W-:Y:S01]  /*6a50*/  IMAD.U32 R4, RZ, RZ, UR8 ;  /* 0x00000008ff047e24 */ /* 0x000fe2000f8e00ff */
[----:B---3--:R-:W-:Y:S01]  /*6a60*/  MOV R7, UR7 ;  /* 0x0000000700077c02 */ /* 0x008fe20008000f00 */
[----:B------:R-:W-:Y:S01]  /*6a70*/  IMAD.U32 R6, RZ, RZ, UR6 ;  /* 0x00000006ff067e24 */ /* 0x000fe2000f8e00ff */
[----:B-----5:R-:W-:Y:S01]  /*6a80*/  MOV R11, UR5 ;  /* 0x00000005000b7c02 */ /* 0x020fe20008000f00 */
[----:B------:R-:W-:Y:S02]  /*6a90*/  IMAD.U32 R10, RZ, RZ, UR4 ;  /* 0x00000004ff0a7e24 */ /* 0x000fe4000f8e00ff */
[----:B------:R-:W-:Y:S07]  /*6aa0*/  LEPC R20, `(.L_x_106) ;  /* 0x000000001014794e */ /* 0x000fee0000000000 */
[----:B-1--4-:R-:W-:Y:S05]  /*6ab0*/  CALL.ABS.NOINC R2 ;  /* 0x0000000002007343 */ /* 0x012fea0003c00000 */
.L_x_106:
[-C--:B------:R-:W-:Y:S01]  /*6ac0*/  F2FP.F16.E4M3.UNPACK_B R0, R81.reuse ;  /* 0x00000051ff00723e */ /* 0x080fe200020006ff */
[----:B------:R-:W-:Y:S05]  /*6ad0*/  WARPSYNC.ALL ;  /* 0x0000000000007948 */ /* 0x000fea0003800000 */
[----:B------:R-:W-:Y:S01]  /*6ae0*/  R2UR UR4, R48 ;  /* 0x00000000300472ca */ /* 0x000fe200000e0000 */
[--C-:B------:R-:W-:Y:S01]  /*6af0*/  HADD2.F32 R54, -RZ, R0.reuse.H0_H0 ;  /* 0x20000000ff367230 */ /* 0x100fe20000004100 */
[-C--:B------:R-:W-:Y:S01]  /*6b00*/  F2FP.F16.E4M3.UNPACK_B R2, R80.reuse.H1 ;  /* 0x00000050ff02723e */ /* 0x080fe200030006ff */
[----:B------:R-:W-:Y:S01]  /*6b10*/  HADD2.F32 R55, -RZ, R0.H1_H1 ;  /* 0x30000000ff377230 */ /* 0x000fe20000004100 */
[----:B------:R-:W-:Y:S01]  /*6b20*/  F2FP.F16.E4M3.UNPACK_B R0, R81.H1 ;  /* 0x00000051ff00723e */ /* 0x000fe200030006ff */
[----:B------:R-:W-:Y:S01]  /*6b30*/  BSSY.RECONVERGENT B0, `(.L_x_107) ;  /* 0x0000095000007945 */ /* 0x000fe20003800200 */
[----:B------:R-:W-:Y:S01]  /*6b40*/  F2FP.F16.E4M3.UNPACK_B R3, R80 ;  /* 0x00000050ff03723e */ /* 0x000fe200020006ff */
[----:B------:R-:W-:Y:S01]  /*6b50*/  HADD2.F32 R52, -RZ, R2.H0_H0 ;  /* 0x20000002ff347230 */ /* 0x000fe20000004100 */
[----:B------:R-:W-:Y:S01]  /*6b60*/  ISETP.NE.AND P0, PT, R110, RZ, PT ;  /* 0x000000ff6e00720c */ /* 0x000fe20003f05270 */
[--C-:B------:R-:W-:Y:S01]  /*6b70*/  HADD2.F32 R56, -RZ, R0.reuse.H0_H0 ;  /* 0x20000000ff387230 */ /* 0x100fe20000004100 */
[----:B------:R-:W-:Y:S01]  /*6b80*/  ISETP.NE.AND P6, PT, R118, RZ, PT ;  /* 0x000000ff7600720c */ /* 0x000fe20003fc5270 */
[----:B------:R-:W-:Y:S01]  /*6b90*/  HADD2.F32 R57, -RZ, R0.H1_H1 ;  /* 0x30000000ff397230 */ /* 0x000fe20000004100 */
[-C--:B------:R-:W-:Y:S01]  /*6ba0*/  F2FP.F16.E4M3.UNPACK_B R0, R83.reuse ;  /* 0x00000053ff00723e */ /* 0x080fe200020006ff */
[----:B-1----:R-:W-:Y:S01]  /*6bb0*/  LDTM.16dp32bit_t0_t15.x32 R4, tmem[UR4+0x40] ;  /* 0x00004004000479ee */ /* 0x002fe20008a80000 */
[----:B------:R-:W1:Y:S01]  /*6bc0*/  LDTM.16dp32bit_t16_t31.x32 R4, tmem[UR4+0x60] ;  /* 0x00006004000479ee */ /* 0x000e620008aa0000 */
[----:B------:R-:W-:Y:S01]  /*6bd0*/  HADD2.F32 R53, -RZ, R2.H1_H1 ;  /* 0x30000002ff357230 */ /* 0x000fe20000004100 */
[----:B------:R-:W-:Y:S01]  /*6be0*/  F2FP.F16.E4M3.UNPACK_B R2, R82.H1 ;  /* 0x00000052ff02723e */ /* 0x000fe200030006ff */
[--C-:B------:R-:W-:Y:S02]  /*6bf0*/  HADD2.F32 R50, -RZ, R3.reuse.H0_H0 ;  /* 0x20000003ff327230 */ /* 0x100fe40000004100 */
[--C-:B------:R-:W-:Y:S02]  /*6c00*/  HADD2.F32 R62, -RZ, R0.reuse.H0_H0 ;  /* 0x20000000ff3e7230 */ /* 0x100fe40000004100 */
[----:B------:R-:W-:Y:S01]  /*6c10*/  HADD2.F32 R63, -RZ, R0.H1_H1 ;  /* 0x30000000ff3f7230 */ /* 0x000fe20000004100 */
[----:B------:R-:W-:Y:S01]  /*6c20*/  F2FP.F16.E4M3.UNPACK_B R0, R84.H1 ;  /* 0x00000054ff00723e */ /* 0x000fe200030006ff */
[--C-:B------:R-:W-:Y:S02]  /*6c30*/  HADD2.F32 R60, -RZ, R2.reuse.H0_H0 ;  /* 0x20000002ff3c7230 */ /* 0x100fe40000004100 */
[----:B------:R-:W-:Y:S01]  /*6c40*/  HADD2.F32 R61, -RZ, R2.H1_H1 ;  /* 0x30000002ff3d7230 */ /* 0x000fe20000004100 */
[----:B------:R-:W-:Y:S01]  /*6c50*/  F2FP.F16.E4M3.UNPACK_B R2, R83.H1 ;  /* 0x00000053ff02723e */ /* 0x000fe200030006ff */
[----:B------:R-:W-:Y:S01]  /*6c60*/  HADD2.F32 R51, -RZ, R3.H1_H1 ;  /* 0x30000003ff337230 */ /* 0x000fe20000004100 */
[----:B------:R-:W-:Y:S01]  /*6c70*/  F2FP.F16.E4M3.UNPACK_B R3, R82 ;  /* 0x00000052ff03723e */ /* 0x000fe200020006ff */
[--C-:B------:R-:W-:Y:S02]  /*6c80*/  HADD2.F32 R68, -RZ, R0.reuse.H0_H0 ;  /* 0x20000000ff447230 */ /* 0x100fe40000004100 */
[----:B------:R-:W-:Y:S01]  /*6c90*/  HADD2.F32 R69, -RZ, R0.H1_H1 ;  /* 0x30000000ff457230 */ /* 0x000fe20000004100 */
[-C--:B------:R-:W-:Y:S01]  /*6ca0*/  F2FP.F16.E4M3.UNPACK_B R0, R85.reuse.H1 ;  /* 0x00000055ff00723e */ /* 0x080fe200030006ff */
[--C-:B------:R-:W-:Y:S02]  /*6cb0*/  HADD2.F32 R64, -RZ, R2.reuse.H0_H0 ;  /* 0x20000002ff407230 */ /* 0x100fe40000004100 */
[----:B------:R-:W-:Y:S01]  /*6cc0*/  HADD2.F32 R65, -RZ, R2.H1_H1 ;  /* 0x30000002ff417230 */ /* 0x000fe20000004100 */
[----:B------:R-:W-:Y:S01]  /*6cd0*/  F2FP.F16.E4M3.UNPACK_B R2, R85 ;  /* 0x00000055ff02723e */ /* 0x000fe200020006ff */
[--C-:B------:R-:W-:Y:S02]  /*6ce0*/  HADD2.F32 R58, -RZ, R3.reuse.H0_H0 ;  /* 0x20000003ff3a7230 */ /* 0x100fe40000004100 */
[C---:B-1----:R-:W-:Y:S01]  /*6cf0*/  FMUL R7, R47.reuse, R7 ;  /* 0x000000072f077220 */ /* 0x042fe20000400000 */
[----:B------:R-:W-:Y:S01]  /*6d00*/  HADD2.F32 R59, -RZ, R3.H1_H1 ;  /* 0x30000003ff3b7230 */ /* 0x000fe20000004100 */
[----:B------:R-:W-:Y:S01]  /*6d10*/  F2FP.F16.E4M3.UNPACK_B R3, R84 ;  /* 0x00000054ff03723e */ /* 0x000fe200020006ff */
[--C-:B------:R-:W-:Y:S02]  /*6d20*/  HADD2.F32 R72, -RZ, R0.reuse.H0_H0 ;  /* 0x20000000ff487230 */ /* 0x100fe40000004100 */
[C---:B------:R-:W-:Y:S01]  /*6d30*/  FMUL R11, R47.reuse, R11 ;  /* 0x0000000b2f0b7220 */ /* 0x040fe20000400000 */
[----:B------:R-:W-:Y:S01]  /*6d40*/  HADD2.F32 R73, -RZ, R0.H1_H1 ;  /* 0x30000000ff497230 */ /* 0x000fe20000004100 */
[----:B------:R-:W-:Y:S01]  /*6d50*/  F2FP.F16.E4M3.UNPACK_B R0, R87 ;  /* 0x00000057ff00723e */ /* 0x000fe200020006ff */
[--C-:B------:R-:W-:Y:S02]  /*6d60*/  HADD2.F32 R70, -RZ, R2.reuse.H0_H0 ;  /* 0x20000002ff467230 */ /* 0x100fe40000004100 */
[C---:B------:R-:W-:Y:S01]  /*6d70*/  FMUL R15, R47.reuse, R15 ;  /* 0x0000000f2f0f7220 */ /* 0x040fe20000400000 */
[----:B------:R-:W-:Y:S01]  /*6d80*/  HADD2.F32 R71, -RZ, R2.H1_H1 ;  /* 0x30000002ff477230 */ /* 0x000fe20000004100 */
[-C--:B------:R-:W-:Y:S01]  /*6d90*/  F2FP.F16.E4M3.UNPACK_B R2, R86.reuse.H1 ;  /* 0x00000056ff02723e */ /* 0x080fe200030006ff */
[--C-:B------:R-:W-:Y:S02]  /*6da0*/  HADD2.F32 R66, -RZ, R3.reuse.H0_H0 ;  /* 0x20000003ff427230 */ /* 0x100fe40000004100 */
[----:B------:R-:W-:Y:S01]  /*6db0*/  HADD2.F32 R67, -RZ, R3.H1_H1 ;  /* 0x30000003ff437230 */ /* 0x000fe20000004100 */
[----:B------:R-:W-:Y:S01]  /*6dc0*/  F2FP.F16.E4M3.UNPACK_B R3, R86 ;  /* 0x00000056ff03723e */ /* 0x000fe200020006ff */
[--C-:B------:R-:W-:Y:S02]  /*6dd0*/  HADD2.F32 R78, -RZ, R0.reuse.H0_H0 ;  /* 0x20000000ff4e7230 */ /* 0x100fe40000004100 */
[----:B------:R-:W-:Y:S02]  /*6de0*/  HADD2.F32 R79, -RZ, R0.H1_H1 ;  /* 0x30000000ff4f7230 */ /* 0x000fe40000004100 */
[C---:B------:R-:W-:Y:S01]  /*6df0*/  FMUL R0, R47.reuse, R4 ;  /* 0x000000042f007220 */ /* 0x040fe20000400000 */
[--C-:B------:R-:W-:Y:S02]  /*6e00*/  HADD2.F32 R76, -RZ, R2.reuse.H0_H0 ;  /* 0x20000002ff4c7230 */ /* 0x100fe40000004100 */
[----:B------:R-:W-:Y:S01]  /*6e10*/  FMUL R4, R47, R8 ;  /* 0x000000082f047220 */ /* 0x000fe20000400000 */
[----:B------:R-:W-:Y:S02]  /*6e20*/  HADD2.F32 R77, -RZ, R2.H1_H1 ;  /* 0x30000002ff4d7230 */ /* 0x000fe40000004100 */
[----:B------:R-:W-:Y:S01]  /*6e30*/  FFMA R0, R49, R50, R0 ;  /* 0x0000003231007223 */ /* 0x000fe20000000000 */
[--C-:B------:R-:W-:Y:S02]  /*6e40*/  HADD2.F32 R74, -RZ, R3.reuse.H0_H0 ;  /* 0x20000003ff4a7230 */ /* 0x100fe40000004100 */
[C---:B------:R-:W-:Y:S01]  /*6e50*/  FMUL R2, R47.reuse, R5 ;  /* 0x000000052f027220 */ /* 0x040fe20000400000 */
[----:B------:R-:W-:Y:S02]  /*6e60*/  HADD2.F32 R75, -RZ, R3.H1_H1 ;  /* 0x30000003ff4b7230 */ /* 0x000fe40000004100 */
[C---:B------:R-:W-:Y:S01]  /*6e70*/  FMUL R5, R47.reuse, R9 ;  /* 0x000000092f057220 */ /* 0x040fe20000400000 */
[----:B------:R-:W-:Y:S01]  /*6e80*/  FMUL R8, R47, R12 ;  /* 0x0000000c2f087220 */ /* 0x000fe20000400000 */
[----:B------:R-:W-:Y:S01]  /*6e90*/  FFMA R2, R49, R51, R2 ;  /* 0x0000003331027223 */ /* 0x000fe20000000002 */
[C---:B------:R-:W-:Y:S01]  /*6ea0*/  FMUL R9, R47.reuse, R13 ;  /* 0x0000000d2f097220 */ /* 0x040fe20000400000 */
[C---:B------:R-:W-:Y:S01]  /*6eb0*/  FMUL R12, R47.reuse, R21 ;  /* 0x000000152f0c7220 */ /* 0x040fe20000400000 */
[C---:B------:R-:W-:Y:S01]  /*6ec0*/  FMUL R21, R47.reuse, R30 ;  /* 0x0000001e2f157220 */ /* 0x040fe20000400000 */
[C---:B------:R-:W-:Y:S01]  /*6ed0*/  FMUL R13, R47.reuse, R22 ;  /* 0x000000162f0d7220 */ /* 0x040fe20000400000 */
[C---:B------:R-:W-:Y:S01]  /*6ee0*/  FMUL R22, R47.reuse, R31 ;  /* 0x0000001f2f167220 */ /* 0x040fe20000400000 */
        /* <DEDUP_REMOVED lines=8> */
[C---:B------:R-:W-:Y:S01]  /*6f70*/  FFMA R6, R49.reuse, R56, R6 ;  /* 0x0000003831067223 */ /* 0x040fe20000000006 */
[C---:B------:R-:W-:Y:S01]  /*6f80*/  FFMA R11, R49.reuse, R57, R11 ;  /* 0x00000039310b7223 */ /* 0x040fe2000000000b */
[C---:B------:R-:W-:Y:S01]  /*6f90*/  FFMA R8, R49.reuse, R58, R8 ;  /* 0x0000003a31087223 */ /* 0x040fe20000000008 */
[----:B------:R-:W-:Y:S01]  /*6fa0*/  FFMA R9, R49, R59, R9 ;  /* 0x0000003b31097223 */ /* 0x000fe20000000009 */
[----:B------:R-:W-:Y:S01]  /*6fb0*/  F2FP.SATFINITE.E4M3.F32.PACK_AB_MERGE_C R52, R7, R3, RZ ;  /* 0x000000030734723e */ /* 0x000fe200048070ff */
[----:B------:R-:W-:Y:S01]  /*6fc0*/  FFMA R10, R49, R60, R10 ;  /* 0x0000003c310a7223 */ /* 0x000fe2000000000a */
[----:B------:R-:W-:Y:S01]  /*6fd0*/  F2FP.SATFINITE.E4M3.F32.PACK_AB_MERGE_C R53, R11, R6, RZ ;  /* 0x000000060b35723e */ /* 0x000fe200048070ff */
[----:B------:R-:W-:Y:S01]  /*6fe0*/  FFMA R15, R49, R61, R15 ;  /* 0x0000003d310f7223 */ /* 0x000fe2000000000f */
[C---:B------:R-:W-:Y:S01]  /*6ff0*/  FMUL R3, R47.reuse, R16 ;  /* 0x000000102f037220 */ /* 0x040fe20000400000 */
[C---:B------:R-:W-:Y:S01]  /*7000*/  FMUL R6, R47.reuse, R17 ;  /* 0x000000112f067220 */ /* 0x040fe20000400000 */
[----:B------:R-:W-:Y:S01]  /*7010*/  F2FP.F16.E4M3.UNPACK_B R51, R87.H1 ;  /* 0x00000057ff33723e */ /* 0x000fe200030006ff */
[----:B------:R-:W-:Y:S01]  /*7020*/  FMUL R11, R47, R20 ;  /* 0x000000142f0b7220 */ /* 0x000fe20000400000 */
[----:B------:R-:W-:Y:S01]  /*7030*/  F2FP.SATFINITE.E4M3.F32.PACK_AB_MERGE_C R54, R15, R10, RZ ;  /* 0x0000000a0f36723e */ /* 0x000fe200048070ff */
[C---:B------:R-:W-:Y:S01]  /*7040*/  FFMA R3, R49.reuse, R62, R3 ;  /* 0x0000003e31037223 */ /* 0x040fe20000000003 */
[----:B------:R-:W-:Y:S01]  /*7050*/  FFMA R6, R49, R63, R6 ;  /* 0x0000003f31067223 */ /* 0x000fe20000000006 */
[----:B------:R-:W-:Y:S01]  /*7060*/  FMUL R20, R47, R29 ;  /* 0x0000001d2f147220 */ /* 0x000fe20000400000 */
[----:B------:R-:W-:Y:S01]  /*7070*/  F2FP.SATFINITE.E4M3.F32.PACK_AB_MERGE_C R29, R5, R4, R53 ;  /* 0x00000004051d723e */ /* 0x000fe20004807035 */
[----:B------:R-:W-:Y:S01]  /*7080*/  FMUL R10, R47, R19 ;  /* 0x000000132f0a7220 */ /* 0x000fe20000400000 */
[----:B------:R-:W-:Y:S01]  /*7090*/  F2FP.SATFINITE.E4M3.F32.PACK_AB_MERGE_C R30, R9, R8, R54 ;  /* 0x00000008091e723e */ /* 0x000fe20004807036 */
        /* <DEDUP_REMOVED lines=10> */
[----:B------:R-:W-:Y:S01]  /*7140*/  FFMA R14, R49, R69, R14 ;  /* 0x00000045310e7223 */ /* 0x000fe2000000000e */
[----:B------:R-:W-:Y:S01]  /*7150*/  FMUL R18, R47, R27 ;  /* 0x0000001b2f127220 */ /* 0x000fe20000400000 */
[C---:B------:R-:W-:Y:S01]  /*7160*/  FFMA R15, R49.reuse, R70, R15 ;  /* 0x00000046310f7223 */ /* 0x040fe2000000000f */
[C---:B------:R-:W-:Y:S01]  /*7170*/  FFMA R16, R49.reuse, R71, R16 ;  /* 0x0000004731107223 */ /* 0x040fe20000000010 */
[C---:B------:R-:W-:Y:S01]  /*7180*/  FFMA R17, R49.reuse, R72, R17 ;  /* 0x0000004831117223 */ /* 0x040fe20000000011 */
[C---:B------:R-:W-:Y:S01]  /*7190*/  FFMA R18, R49.reuse, R73, R18 ;  /* 0x0000004931127223 */ /* 0x040fe20000000012 */
[----:B------:R-:W-:Y:S01]  /*71a0*/  FFMA R19, R49, R74, R19 ;  /* 0x0000004a31137223 */ /* 0x000fe20000000013 */
[----:B------:R-:W-:Y:S01]  /*71b0*/  FMUL R23, R47, R32 ;  /* 0x000000202f177220 */ /* 0x000fe20000400000 */
[----:B------:R-:W-:Y:S01]  /*71c0*/  FFMA R20, R49, R75, R20 ;  /* 0x0000004b31147223 */ /* 0x000fe20000000014 */
[----:B------:R-:W-:Y:S01]  /*71d0*/  FMUL R24, R47, R33 ;  /* 0x000000212f187220 */ /* 0x000fe20000400000 */
[--C-:B------:R-:W-:Y:S02]  /*71e0*/  HADD2.F32 R50, -RZ, R51.reuse.H0_H0 ;  /* 0x20000033ff327230 */ /* 0x100fe40000004100 */
[----:B------:R-:W-:Y:S01]  /*71f0*/  FFMA R21, R49, R76, R21 ;  /* 0x0000004c31157223 */ /* 0x000fe20000000015 */
[----:B------:R-:W-:Y:S02]  /*7200*/  HADD2.F32 R51, -RZ, R51.H1_H1 ;  /* 0x30000033ff337230 */ /* 0x000fe40000004100 */
[----:B------:R-:W-:Y:S01]  /*7210*/  FMUL R25, R47, R34 ;  /* 0x000000222f197220 */ /* 0x000fe20000400000 */
[----:B------:R-:W-:Y:S01]  /*7220*/  FFMA R22, R49, R77, R22 ;  /* 0x0000004d31167223 */ /* 0x000fe20000000016 */
[----:B------:R-:W-:Y:S01]  /*7230*/  FMUL R26, R47, R35 ;  /* 0x000000232f1a7220 */ /* 0x000fe20000400000 */
[----:B------:R-:W-:Y:S01]  /*7240*/  F2FP.SATFINITE.E4M3.F32.PACK_AB_MERGE_C R7, R10, R7, RZ ;  /* 0x000000070a07723e */ /* 0x000fe200048070ff */
[C---:B------:R-:W-:Y:S01]  /*7250*/  FFMA R23, R49.reuse, R78, R23 ;  /* 0x0000004e31177223 */ /* 0x040fe20000000017 */
[C---:B------:R-:W-:Y:S01]  /*7260*/  FFMA R24, R49.reuse, R79, R24 ;  /* 0x0000004f31187223 */ /* 0x040fe20000000018 */
[C---:B------:R-:W-:Y:S01]  /*7270*/  FFMA R25, R49.reuse, R50, R25 ;  /* 0x0000003231197223 */ /* 0x040fe20000000019 */
[----:B------:R-:W-:Y:S01]  /*7280*/  FFMA R26, R49, R51, R26 ;  /* 0x00000033311a7223 */ /* 0x000fe2000000001a */
[----:B------:R-:W-:Y:S02]  /*7290*/  F2FP.SATFINITE.E4M3.F32.PACK_AB_MERGE_C R28, R2, R0, R52 ;  /* 0x00000000021c723e */ /* 0x000fe40004807034 */
[----:B------:R-:W-:Y:S02]  /*72a0*/  F2FP.SATFINITE.E4M3.F32.PACK_AB_MERGE_C R31, R6, R3, R7 ;  /* 0x00000003061f723e */ /* 0x000fe40004807007 */
[----:B------:R-:W-:Y:S02]  /*72b0*/  F2FP.SATFINITE.E4M3.F32.PACK_AB_MERGE_C R13, R14, R13, RZ ;  /* 0x0000000d0e0d723e */ /* 0x000fe400048070ff */
[----:B------:R-:W-:Y:S01]  /*72c0*/  F2FP.SATFINITE.E4M3.F32.PACK_AB_MERGE_C R17, R18, R17, RZ ;  /* 0x000000111211723e */ /* 0x000fe200048070ff */
[----:B------:R1:W-:Y:S01]  /*72d0*/  STS.128 [R100+UR49+0x5200], R28 ;  /* 0x0052001c64007988 */ /* 0x0003e20008000c31 */
[----:B------:R-:W-:Y:S02]  /*72e0*/  F2FP.SATFINITE.E4M3.F32.PACK_AB_MERGE_C R14, R22, R21, RZ ;  /* 0x00000015160e723e */ /* 0x000fe400048070ff */
[----:B------:R-:W-:Y:S02]  /*72f0*/  F2FP.SATFINITE.E4M3.F32.PACK_AB_MERGE_C R25, R26, R25, RZ ;  /* 0x000000191a19723e */ /* 0x000fe400048070ff */
[----:B------:R-:W-:Y:S02]  /*7300*/  F2FP.SATFINITE.E4M3.F32.PACK_AB_MERGE_C R12, R12, R11, R13 ;  /* 0x0000000b0c0c723e */ /* 0x000fe4000480700d */
[----:B------:R-:W-:Y:S02]  /*7310*/  F2FP.SATFINITE.E4M3.F32.PACK_AB_MERGE_C R13, R16, R15, R17 ;  /* 0x0000000f100d723e */ /* 0x000fe40004807011 */
        /* <DEDUP_REMOVED lines=13> */
[----:B------:R-:W-:Y:S02]  /*73f0*/  UIADD3 UR8, UP0, UPT, UR52, 0x680, URZ ;  /* 0x0000068034087890 */ /* 0x000fe4000ff1e0ff */
[----:B------:R-:W-:Y:S02]  /*7400*/  UIADD3 UR5, UPT, UPT, UR41, 0x40, URZ ;  /* 0x0000004029057890 */ /* 0x000fe4000fffe0ff */
[----:B------:R-:W-:Y:S02]  /*7410*/  UIADD3 UR4, UPT, UPT, UR49, 0x5200, URZ ;  /* 0x0000520031047890 */ /* 0x000fe4000fffe0ff */
[----:B------:R-:W-:Y:S01]  /*7420*/  UIADD3.X UR9, UPT, UPT, URZ, UR53, URZ, UP0, !UPT ;  /* 0x00000035ff097290 */ /* 0x000fe200087fe4ff */
[----:B------:R-:W-:Y:S01]  /*7430*/  UMOV UR6, UR42 ;  /* 0x0000002a00067c82 */ /* 0x000fe20008000000 */
[----:B------:R-:W-:Y:S07]  /*7440*/  UMOV UR7, UR36 ;  /* 0x0000002400077c82 */ /* 0x000fee0008000000 */
[----:B------:R2:W-:Y:S01]  /*7450*/  UTMASTG.3D [UR4], [UR8] ;  /* 0x00000004080073b5 */ /* 0x0005e20008010000 */
[----:B------:R0:W-:Y:S01]  /*7460*/  UTMACMDFLUSH ;  /* 0x00000000000079b7 */ /* 0x0001e20000000000 */
[----:B--2---:R-:W-:Y:S04]  /*7470*/  DEPBAR.LE SB0, 0x1 ;  /* 0x000080400000791a */ /* 0x004fe80000000000 */
.L_x_108:
[----:B------:R-:W-:Y:S05]  /*7480*/  BSYNC.RECONVERGENT B0 ;  /* 0x0000000000007941 */ /* 0x000fea0003800200 */
.L_x_107:
        /* <DEDUP_REMOVED lines=15> */
.L_x_112:
[----:B------:R-:W-:Y:S05]  /*7580*/  BSYNC B0 ;  /* 0x0000000000007941 */ /* 0x000fea0003800000 */
.L_x_111:
[----:B------:R-:W-:Y:S01]  /*7590*/  ISETP.NE.AND P0, PT, R116, RZ, PT ;  /* 0x000000ff7400720c */ /* 0x000fe20003f05270 */
[----:B------:R-:W-:Y:S11]  /*75a0*/  VIADD R105, R105, 0x1 ;  /* 0x0000000169697836 */ /* 0x000ff60000000000 */
[----:B------:R-:W-:Y:S01]  /*75b0*/  @!UPT UIADD3 URZ, UPT, UPT, URZ, URZ, URZ ;  /* 0x000000fffffff290 */ /* 0x000fe2000fffe0ff */
[----:B------:R3:W4:Y:S04]  /*75c0*/  @P0 LDS.128 R84, [R2+0x210] ;  /* 0x0002100002540984 */ /* 0x0007280000000c00 */
[----:B------:R1:W1:Y:S01]  /*75d0*/  @P0 LDS.128 R80, [R3+UR49+0x200] ;  /* 0x0002003103500984 */ /* 0x0002620008000c00 */
        /* <DEDUP_REMOVED lines=14> */
.L_x_110:
[----:B------:R-:W-:Y:S05]  /*76c0*/  BSYNC B1 ;  /* 0x0000000000017941 */ /* 0x000fea0003800000 */
.L_x_109:
[----:B------:R-:W-:Y:S05]  /*76d0*/  VIADD R0, R48, 0x80 ;  /* 0x0000008030007836 */ /* 0x000fea0000000000 */
[----:B------:R-:W-:Y:S04]  /*76e0*/  SHF.R.U32.HI R0, RZ, 0x15, R0 ;  /* 0x00000015ff007819 */ /* 0x000fe80000011600 */
[----:B------:R-:W-:Y:S11]  /*76f0*/  LOP3.LUT P0, RZ, R0, 0x3, R101, 0x48, !PT ;  /* 0x0000000300ff7812 */ /* 0x000ff60007804865 */
[----:B------:R-:W-:Y:S02]  /*7700*/  @!UPT UIADD3 URZ, UPT, UPT, URZ, URZ, URZ ;  /* 0x000000fffffff290 */ /* 0x000fe4000fffe0ff */
[----:B------:R-:W-:Y:S05]  /*7710*/  @!P0 BRA `(.L_x_114) ;  /* 0x0000000000408947 */ /* 0x000fea0003800000 */
[----:B------:R-:W2:Y:S01]  /*7720*/  LDCU.64 UR8, c[0x4][0x78] ;  /* 0x01000f00ff0877ac */ /* 0x000ea20008000a00 */
[----:B------:R-:W-:Y:S01]  /*7730*/  MOV R3, 0x0 ;  /* 0x0000000000037802 */ /* 0x000fe20000000f00 */
[----:B-1----:R-:W-:Y:S02]  /*7740*/  HFMA2 R12, -RZ, RZ, 0, 5.9604644775390625e-08 ;  /* 0x00000001ff0c7431 */ /* 0x002fe400000001ff */
[----:B------:R-:W-:Y:S02]  /*7750*/  IMAD.MOV.U32 R8, RZ, RZ, 0x192 ;  /* 0x00000192ff087424 */ /* 0x000fe400078e00ff */
[----:B------:R-:W-:Y:S01]  /*7760*/  IMAD.MOV.U32 R13, RZ, RZ, RZ ;  /* 0x000000ffff0d7224 */ /* 0x000fe200078e00ff */
[----:B------:R-:W1:Y:S01]  /*7770*/  LDCU.64 UR6, c[0x4][0x80] ;  /* 0x01001000ff0677ac */ /* 0x000e620008000a00 */
[----:B------:R-:W3:Y:S01]  /*7780*/  LDC.64 R2, c[0x4][R3] ;  /* 0x0100000003027b82 */ /* 0x000ee20000000a00 */
[----:B------:R-:W4:Y:S01]  /*7790*/  LDCU.64 UR4, c[0x4][0x18] ;  /* 0x01000300ff0477ac */ /* 0x000f220008000a00 */
[----:B--2---:R-:W-:Y:S01]  /*77a0*/  MOV R5, UR9 ;  /* 0x0000000900057c02 */ /* 0x004fe20008000f00 */
[----:B------:R-:W-:Y:S01]  /*77b0*/  IMAD.U32 R4, RZ, RZ, UR8 ;  /* 0x00000008ff047e24 */ /* 0x000fe2000f8e00ff */
[----:B-1----:R-:W-:Y:S01]  /*77c0*/  MOV R7, UR7 ;  /* 0x0000000700077c02 */ /* 0x002fe20008000f00 */
[----:B------:R-:W-:Y:S01]  /*77d0*/  IMAD.U32 R6, RZ, RZ, UR6 ;  /* 0x00000006ff067e24 */ /* 0x000fe2000f8e00ff */
[----:B----4-:R-:W-:Y:S01]  /*77e0*/  MOV R11, UR5 ;  /* 0x00000005000b7c02 */ /* 0x010fe20008000f00 */
[----:B------:R-:W-:Y:S02]  /*77f0*/  IMAD.U32 R10, RZ, RZ, UR4 ;  /* 0x00000004ff0a7e24 */ /* 0x000fe4000f8e00ff */
[----:B------:R-:W-:Y:S07]  /*7800*/  LEPC R20, `(.L_x_114) ;  /* 0x000000001014794e */ /* 0x000fee0000000000 */
[----:B---3--:R-:W-:Y:S05]  /*7810*/  CALL.ABS.NOINC R2 ;  /* 0x0000000002007343 */ /* 0x008fea0003c00000 */
.L_x_114:
        /* <DEDUP_REMOVED lines=148> */
[----:B------:R-:W-:Y:S02]  /*8160*/  UIADD3 UR8, UP0, UPT, UR52, 0x680, URZ ;  /* 0x0000068034087890 */ /* 0x000fe4000ff1e0ff */
[----:B------:R-:W-:Y:S02]  /*8170*/  UIADD3 UR5, UPT, UPT, UR41, 0x80, URZ ;  /* 0x0000008029057890 */ /* 0x000fe4000fffe0ff */
[----:B------:R-:W-:Y:S01]  /*8180*/  MOV R109, UR10 ;  /* 0x0000000a006d7c02 */ /* 0x000fe20008000f00 */
[----:B------:R-:W-:Y:S01]  /*8190*/  UIADD3.X UR9, UPT, UPT, URZ, UR53, URZ, UP0, !UPT ;  /* 0x00000035ff097290 */ /* 0x000fe200087fe4ff */
[----:B------:R-:W-:Y:S02]  /*81a0*/  UMOV UR6, UR42 ;  /* 0x0000002a00067c82 */ /* 0x000fe40008000000 */
[----:B------:R-:W-:Y:S01]  /*81b0*/  R2UR UR4, R109 ;  /* 0x000000006d0472ca */ /* 0x000fe200000e0000 */
[----:B------:R-:W-:Y:S11]  /*81c0*/  UMOV UR7, UR36 ;  /* 0x0000002400077c82 */ /* 0x000ff60008000000 */
[----:B------:R-:W-:Y:S01]  /*81d0*/  @!UPT UIADD3 URZ, UPT, UPT, URZ, URZ, URZ ;  /* 0x000000fffffff290 */ /* 0x000fe2000fffe0ff */
[----:B------:R2:W-:Y:S01]  /*81e0*/  UTMASTG.3D [UR4], [UR8] ;  /* 0x00000004080073b5 */ /* 0x0005e20008010000 */
[----:B------:R0:W-:Y:S01]  /*81f0*/  UTMACMDFLUSH ;  /* 0x00000000000079b7 */ /* 0x0001e20000000000 */
[----:B--2---:R-:W-:Y:S04]  /*8200*/  DEPBAR.LE SB0, 0x1 ;  /* 0x000080400000791a */ /* 0x004fe80000000000 */
.L_x_116:
[----:B------:R-:W-:Y:S05]  /*8210*/  BSYNC.RECONVERGENT B0 ;  /* 0x0000000000007941 */ /* 0x000fea0003800200 */
.L_x_115:
        /* <DEDUP_REMOVED lines=15> */
.L_x_120:
[----:B------:R-:W-:Y:S05]  /*8310*/  BSYNC B0 ;  /* 0x0000000000007941 */ /* 0x000fea0003800000 */
.L_x_119:
        /* <DEDUP_REMOVED lines=19> */
.L_x_118:
[----:B------:R-:W-:Y:S05]  /*8450*/  BSYNC B1 ;  /* 0x0000000000017941 */ /* 0x000fea0003800000 */
.L_x_117:
        /* <DEDUP_REMOVED lines=21> */
.L_x_122:
[----:B------:R-:W-:Y:S01]  /*85b0*/  ISETP.NE.AND P0, PT, R110, RZ, PT ;  /* 0x000000ff6e00720c */ /* 0x000fe20003f05270 */
[----:B------:R-:W-:Y:S05]  /*85c0*/  WARPSYNC.ALL ;  /* 0x0000000000007948 */ /* 0x000fea0003800000 */
[----:B------:R-:W-:Y:S01]  /*85d0*/  R2UR UR4, R48 ;  /* 0x00000000300472ca */ /* 0x000fe200000e0000 */
[----:B------:R-:W-:Y:S01]  /*85e0*/  BSSY.RECONVERGENT B0, `(.L_x_123) ;  /* 0x000009c000007945 */ /* 0x000fe20003800200 */
[-C--:B------:R-:W-:Y:S02]  /*85f0*/  F2FP.F16.E4M3.UNPACK_B R2, R80.reuse ;  /* 0x00000050ff02723e */ /* 0x080fe400020006ff */
[----:B------:R-:W-:Y:S02]  /*8600*/  F2FP.F16.E4M3.UNPACK_B R80, R80.H1 ;  /* 0x00000050ff50723e */ /* 0x000fe400030006ff */
[-C--:B------:R-:W-:Y:S01]  /*8610*/  F2FP.F16.E4M3.UNPACK_B R51, R81.reuse ;  /* 0x00000051ff33723e */ /* 0x080fe200020006ff */
[--C-:B------:R-:W-:Y:S01]  /*8620*/  HADD2.F32 R0, -RZ, R2.reuse.H0_H0 ;  /* 0x20000002ff007230 */ /* 0x100fe20000004100 */
[----:B------:R-:W-:Y:S01]  /*8630*/  F2FP.F16.E4M3.UNPACK_B R81, R81.H1 ;  /* 0x00000051ff51723e */ /* 0x000fe200030006ff */
[----:B------:R-:W-:Y:S01]  /*8640*/  HADD2.F32 R2, -RZ, R2.H1_H1 ;  /* 0x30000002ff027230 */ /* 0x000fe20000004100 */
[-C--:B------:R-:W-:Y:S01]  /*8650*/  F2FP.F16.E4M3.UNPACK_B R55, R82.reuse ;  /* 0x00000052ff37723e */ /* 0x080fe200020006ff */
[--C-:B------:R-:W-:Y:S01]  /*8660*/  HADD2.F32 R3, -RZ, R80.reuse.H0_H0 ;  /* 0x20000050ff037230 */ /* 0x100fe20000004100 */
[----:B------:R-:W-:Y:S01]  /*8670*/  F2FP.F16.E4M3.UNPACK_B R82, R82.H1 ;  /* 0x00000052ff52723e */ /* 0x000fe200030006ff */
[----:B-1----:R-:W-:Y:S01]  /*8680*/  LDTM.16dp32bit_t0_t15.x32 R4, tmem[UR4+0xc0] ;  /* 0x0000c004000479ee */ /* 0x002fe20008a80000 */
[----:B------:R-:W1:Y:S01]  /*8690*/  LDTM.16dp32bit_t16_t31.x32 R4, tmem[UR4+0xe0] ;  /* 0x0000e004000479ee */ /* 0x000e620008aa0000 */
[----:B------:R-:W-:Y:S01]  /*86a0*/  NOP ;  /* 0x0000000000007918 */ /* 0x000fe20000000000 */
[--C-:B------:R-:W-:Y:S01]  /*86b0*/  HADD2.F32 R50, -RZ, R51.reuse.H0_H0 ;  /* 0x20000033ff327230 */ /* 0x100fe20000004100 */
[----:B------:R-:W-:Y:S01]  /*86c0*/  R2UR UR5, R113 ;  /* 0x00000000710572ca */ /* 0x000fe200000e0000 */
[----:B------:R-:W-:Y:S01]  /*86d0*/  HADD2.F32 R51, -RZ, R51.H1_H1 ;  /* 0x30000033ff337230 */ /* 0x000fe20000004100 */
[----:B------:R-:W-:Y:S01]  /*86e0*/  F2FP.F16.E4M3.UNPACK_B R59, R83 ;  /* 0x00000053ff3b723e */ /* 0x000fe200020006ff */
[--C-:B------:R-:W-:Y:S01]  /*86f0*/  HADD2.F32 R54, -RZ, R55.reuse.H0_H0 ;  /* 0x20000037ff367230 */ /* 0x100fe20000004100 */
[----:B------:R-:W-:Y:S01]  /*8700*/  F2FP.F16.E4M3.UNPACK_B R63, R84 ;  /* 0x00000054ff3f723e */ /* 0x000fe200020006ff */
[----:B------:R-:W-:Y:S01]  /*8710*/  HADD2.F32 R55, -RZ, R55.H1_H1 ;  /* 0x30000037ff377230 */ /* 0x000fe20000004100 */
[----:B------:R-:W-:Y:S01]  /*8720*/  F2FP.F16.E4M3.UNPACK_B R67, R85 ;  /* 0x00000055ff43723e */ /* 0x000fe200020006ff */
[--C-:B------:R-:W-:Y:S01]  /*8730*/  HADD2.F32 R58, -RZ, R59.reuse.H0_H0 ;  /* 0x2000003bff3a7230 */ /* 0x100fe20000004100 */
[----:B------:R-:W-:Y:S01]  /*8740*/  F2FP.F16.E4M3.UNPACK_B R71, R86 ;  /* 0x00000056ff47723e */ /* 0x000fe200020006ff */
[----:B------:R-:W-:Y:S01]  /*8750*/  HADD2.F32 R59, -RZ, R59.H1_H1 ;  /* 0x3000003bff3b7230 */ /* 0x000fe20000004100 */
[----:B------:R-:W-:Y:S01]  /*8760*/  F2FP.F16.E4M3.UNPACK_B R74, R87 ;  /* 0x00000057ff4a723e */ /* 0x000fe200020006ff */
[--C-:B------:R-:W-:Y:S01]  /*8770*/  HADD2.F32 R62, -RZ, R63.reuse.H0_H0 ;  /* 0x2000003fff3e7230 */ /* 0x100fe20000004100 */
[----:B------:R-:W-:Y:S01]  /*8780*/  F2FP.F16.E4M3.UNPACK_B R83, R83.H1 ;  /* 0x00000053ff53723e */ /* 0x000fe200030006ff */
[----:B------:R-:W-:Y:S01]  /*8790*/  UIADD3 UR5, UPT, UPT, UR5, 0xe0, URZ ;  /* 0x000000e005057890 */ /* 0x000fe2000fffe0ff */
[----:B------:R-:W-:Y:S01]  /*87a0*/  HADD2.F32 R63, -RZ, R63.H1_H1 ;  /* 0x3000003fff3f7230 */ /* 0x000fe20000004100 */
[----:B------:R-:W-:Y:S01]  /*87b0*/  F2FP.F16.E4M3.UNPACK_B R84, R84.H1 ;  /* 0x00000054ff54723e */ /* 0x000fe200030006ff */
[--C-:B------:R-:W-:Y:S01]  /*87c0*/  HADD2.F32 R66, -RZ, R67.reuse.H0_H0 ;  /* 0x20000043ff427230 */ /* 0x100fe20000004100 */
[----:B------:R-:W-:Y:S01]  /*87d0*/  UPRMT UR5, UR37, 0x654, UR5 ;  /* 0x0000065425057896 */ /* 0x000fe20008000005 */
[----:B------:R-:W-:Y:S01]  /*87e0*/  HADD2.F32 R67, -RZ, R67.H1_H1 ;  /* 0x30000043ff437230 */ /* 0x000fe20000004100 */
[----:B------:R-:W-:Y:S01]  /*87f0*/  F2FP.F16.E4M3.UNPACK_B R85, R85.H1 ;  /* 0x00000055ff55723e */ /* 0x000fe200030006ff */
[--C-:B------:R-:W-:Y:S02]  /*8800*/  HADD2.F32 R70, -RZ, R71.reuse.H0_H0 ;  /* 0x20000047ff467230 */ /* 0x100fe40000004100 */
[C---:B-1----:R-:W-:Y:S01]  /*8810*/  FMUL R4, R47.reuse, R4 ;  /* 0x000000042f047220 */ /* 0x042fe20000400000 */
[C---:B------:R-:W-:Y:S01]  /*8820*/  FMUL R5, R47.reuse, R5 ;  /* 0x000000052f057220 */ /* 0x040fe20000400000 */
[C---:B------:R-:W-:Y:S01]  /*8830*/  FMUL R8, R47.reuse, R8 ;  /* 0x000000082f087220 */ /* 0x040fe20000400000 */
[----:B------:R-:W-:Y:S01]  /*8840*/  FMUL R9, R47, R9 ;  /* 0x000000092f097220 */ /* 0x000fe20000400000 */
[C---:B------:R-:W-:Y:S01]  /*8850*/  FFMA R4, R49.reuse, R0, R4 ;  /* 0x0000000031047223 */ /* 0x040fe20000000004 */
[----:B------:R-:W-:Y:S01]  /*8860*/  SYNCS.ARRIVE.TRANS64.RED.A1T0 RZ, [UR5], RZ ;  /* 0x000000ffffff79a7 */ /* 0x000fe20008100405 */
        /* <DEDUP_REMOVED lines=8> */
[----:B------:R-:W-:Y:S02]  /*88f0*/  HADD2.F32 R71, -RZ, R71.H1_H1 ;  /* 0x30000047ff477230 */ /* 0x000fe40000004100 */
[C---:B------:R-:W-:Y:S01]  /*8900*/  FMUL R25, R47.reuse, R30 ;  /* 0x0000001e2f197220 */ /* 0x040fe20000400000 */
[C---:B------:R-:W-:Y:S01]  /*8910*/  FMUL R30, R47.reuse, R35 ;  /* 0x000000232f1e7220 */ /* 0x040fe20000400000 */
[----:B------:R-:W-:Y:S02]  /*8920*/  HADD2.F32 R48, -RZ, R80.H1_H1 ;  /* 0x30000050ff307230 */ /* 0x000fe40000004100 */
[C---:B------:R-:W-:Y:S01]  /*8930*/  FMUL R6, R47.reuse, R6 ;  /* 0x000000062f067220 */ /* 0x040fe20000400000 */
[C---:B------:R-:W-:Y:S01]  /*8940*/  FMUL R7, R47.reuse, R7 ;  /* 0x000000072f077220 */ /* 0x040fe20000400000 */
[--C-:B------:R-:W-:Y:S02]  /*8950*/  HADD2.F32 R52, -RZ, R81.reuse.H0_H0 ;  /* 0x20000051ff347230 */ /* 0x100fe40000004100 */
[----:B------:R-:W-:Y:S01]  /*8960*/  FMUL R10, R47, R10 ;  /* 0x0000000a2f0a7220 */ /* 0x000fe20000400000 */
[C---:B------:R-:W-:Y:S01]  /*8970*/  FFMA R6, R49.reuse, R3, R6 ;  /* 0x0000000331067223 */ /* 0x040fe20000000006 */
[----:B------:R-:W-:Y:S02]  /*8980*/  HADD2.F32 R53, -RZ, R81.H1_H1 ;  /* 0x30000051ff357230 */ /* 0x000fe40000004100 */
[C---:B------:R-:W-:Y:S01]  /*8990*/  FFMA R7, R49.reuse, R48, R7 ;  /* 0x0000003031077223 */ /* 0x040fe20000000007 */
[C---:B------:R-:W-:Y:S01]  /*89a0*/  FFMA R8, R49.reuse, R50, R8 ;  /* 0x0000003231087223 */ /* 0x040fe20000000008 */
[C---:B------:R-:W-:Y:S01]  /*89b0*/  FFMA R9, R49.reuse, R51, R9 ;  /* 0x0000003331097223 */ /* 0x040fe20000000009 */
[----:B------:R-:W-:Y:S01]  /*89c0*/  FFMA R10, R49, R52, R10 ;  /* 0x00000034310a7223 */ /* 0x000fe2000000000a */
[--C-:B------:R-:W-:Y:S01]  /*89d0*/  HADD2.F32 R48, -RZ, R74.reuse.H0_H0 ;  /* 0x2000004aff307230 */ /* 0x100fe20000004100 */
[----:B------:R-:W-:Y:S01]  /*89e0*/  F2FP.SATFINITE.E4M3.F32.PACK_AB_MERGE_C R77, R7, R6, RZ ;  /* 0x00000006074d723e */ /* 0x000fe200048070ff */
[C---:B------:R-:W-:Y:S01]  /*89f0*/  FMUL R7, R47.reuse, R24 ;  /* 0x000000182f077220 */ /* 0x040fe20000400000 */
[C---:B------:R-:W-:Y:S01]  /*8a00*/  FMUL R24, R47.reuse, R29 ;  /* 0x0000001d2f187220 */ /* 0x040fe20000400000 */
[C---:B------:R-:W-:Y:S01]  /*8a10*/  FMUL R29, R47.reuse, R34 ;  /* 0x000000222f1d7220 */ /* 0x040fe20000400000 */
[----:B------:R-:W-:Y:S02]  /*8a20*/  HADD2.F32 R74, -RZ, R74.H1_H1 ;  /* 0x3000004aff4a7230 */ /* 0x000fe40000004100 */
[C---:B------:R-:W-:Y:S01]  /*8a30*/  FMUL R11, R47.reuse, R11 ;  /* 0x0000000b2f0b7220 */ /* 0x040fe20000400000 */
[--C-:B------:R-:W-:Y:S02]  /*8a40*/  HADD2.F32 R56, -RZ, R82.reuse.H0_H0 ;  /* 0x20000052ff387230 */ /* 0x100fe40000004100 */
[----:B------:R-:W-:Y:S01]  /*8a50*/  FMUL R14, R47, R14 ;  /* 0x0000000e2f0e7220 */ /* 0x000fe20000400000 */
[----:B------:R-:W-:Y:S02]  /*8a60*/  HADD2.F32 R57, -RZ, R82.H1_H1 ;  /* 0x30000052ff397230 */ /* 0x000fe40000004100 */
[C---:B------:R-:W-:Y:S01]  /*8a70*/  FFMA R11, R49.reuse, R53, R11 ;  /* 0x00000035310b7223 */ /* 0x040fe2000000000b */
[----:B------:R-:W-:Y:S01]  /*8a80*/  F2FP.F16.E4M3.UNPACK_B R86, R86.H1 ;  /* 0x00000056ff56723e */ /* 0x000fe200030006ff */
[C---:B------:R-:W-:Y:S01]  /*8a90*/  FFMA R12, R49.reuse, R54, R12 ;  /* 0x00000036310c7223 */ /* 0x040fe2000000000c */
[C---:B------:R-:W-:Y:S01]  /*8aa0*/  FFMA R13, R49.reuse, R55, R13 ;  /* 0x00000037310d7223 */ /* 0x040fe2000000000d */
[----:B------:R-:W-:Y:S01]  /*8ab0*/  F2FP.F16.E4M3.UNPACK_B R87, R87.H1 ;  /* 0x00000057ff57723e */ /* 0x000fe200030006ff */
[----:B------:R-:W-:Y:S01]  /*8ac0*/  FFMA R14, R49, R56, R14 ;  /* 0x00000038310e7223 */ /* 0x000fe2000000000e */
[----:B------:R-:W-:Y:S01]  /*8ad0*/  F2FP.SATFINITE.E4M3.F32.PACK_AB_MERGE_C R10, R11, R10, RZ ;  /* 0x0000000a0b0a723e */ /* 0x000fe200048070ff */
[C---:B------:R-:W-:Y:S01]  /*8ae0*/  FMUL R15, R47.reuse, R15 ;  /* 0x0000000f2f0f7220 */ /* 0x040fe20000400000 */
[--C-:B------:R-:W-:Y:S02]  /*8af0*/  HADD2.F32 R60, -RZ, R83.reuse.H0_H0 ;  /* 0x20000053ff3c7230 */ /* 0x100fe40000004100 */
[----:B------:R-:W-:Y:S01]  /*8b00*/  FMUL R18, R47, R18 ;  /* 0x000000122f127220 */ /* 0x000fe20000400000 */
[----:B------:R-:W-:Y:S02]  /*8b10*/  HADD2.F32 R61, -RZ, R83.H1_H1 ;  /* 0x30000053ff3d7230 */ /* 0x000fe40000004100 */
[----:B------:R-:W-:Y:S01]  /*8b20*/  FFMA R15, R49, R57, R15 ;  /* 0x00000039310f7223 */ /* 0x000fe2000000000f */
[----:B------:R-:W-:Y:S01]  /*8b30*/  IADD3 R45, PT, PT, R45, 0x1, RZ ;  /* 0x000000012d2d7810 */ /* 0x000fe20007ffe0ff */
[C---:B------:R-:W-:Y:S01]  /*8b40*/  FFMA R16, R49.reuse, R58, R16 ;  /* 0x0000003a31107223 */ /* 0x040fe20000000010 */
        /* <DEDUP_REMOVED lines=8> */
[C---:B------:R-:W-:Y:S01]  /*8bd0*/  FFMA R0, R49.reuse, R62, R0 ;  /* 0x0000003e31007223 */ /* 0x040fe20000000000 */
[C---:B------:R-:W-:Y:S01]  /*8be0*/  FFMA R2, R49.reuse, R63, R2 ;  /* 0x0000003f31027223 */ /* 0x040fe20000000002 */
[--C-:B------:R-:W-:Y:S02]  /*8bf0*/  HADD2.F32 R68, -RZ, R85.reuse.H0_H0 ;  /* 0x20000055ff447230 */ /* 0x100fe40000004100 */
[----:B------:R-:W-:Y:S01]  /*8c00*/  FFMA R3, R49, R64, R3 ;  /* 0x0000004031037223 */ /* 0x000fe20000000003 */
[----:B------:R-:W-:Y:S02]  /*8c10*/  HADD2.F32 R69, -RZ, R85.H1_H1 ;  /* 0x30000055ff457230 */ /* 0x000fe40000004100 */
[C---:B------:R-:W-:Y:S01]  /*8c20*/  FMUL R21, R47.reuse, R26 ;  /* 0x0000001a2f157220 */ /* 0x040fe20000400000 */
[----:B------:R-:W-:Y:S01]  /*8c30*/  FMUL R22, R47, R27 ;  /* 0x0000001b2f167220 */ /* 0x000fe20000400000 */
[C---:B------:R-:W-:Y:S01]  /*8c40*/  FFMA R6, R49.reuse, R65, R6 ;  /* 0x0000004131067223 */ /* 0x040fe20000000006 */
[----:B------:R-:W-:Y:S01]  /*8c50*/  FFMA R7, R49, R66, R7 ;  /* 0x0000004231077223 */ /* 0x000fe20000000007 */
[----:B------:R-:W-:Y:S01]  /*8c60*/  FMUL R23, R47, R28 ;  /* 0x0000001c2f177220 */ /* 0x000fe20000400000 */
[C---:B------:R-:W-:Y:S01]  /*8c70*/  FFMA R20, R49.reuse, R67, R20 ;  /* 0x0000004331147223 */ /* 0x040fe20000000014 */
[--C-:B------:R-:W-:Y:S02]  /*8c80*/  HADD2.F32 R72, -RZ, R86.reuse.H0_H0 ;  /* 0x20000056ff487230 */ /* 0x100fe40000004100 */
[C---:B------:R-:W-:Y:S01]  /*8c90*/  FFMA R21, R49.reuse, R68, R21 ;  /* 0x0000004431157223 */ /* 0x040fe20000000015 */
[----:B------:R-:W-:Y:S02]  /*8ca0*/  HADD2.F32 R73, -RZ, R86.H1_H1 ;  /* 0x30000056ff497230 */ /* 0x000fe40000004100 */
[----:B------:R-:W-:Y:S01]  /*8cb0*/  FFMA R22, R49, R69, R22 ;  /* 0x0000004531167223 */ /* 0x000fe20000000016 */
[C---:B------:R-:W-:Y:S01]  /*8cc0*/  FMUL R26, R47.reuse, R31 ;  /* 0x0000001f2f1a7220 */ /* 0x040fe20000400000 */
[----:B------:R-:W-:Y:S01]  /*8cd0*/  FMUL R27, R47, R32 ;  /* 0x000000202f1b7220 */ /* 0x000fe20000400000 */
[----:B------:R-:W-:Y:S01]  /*8ce0*/  FFMA R23, R49, R70, R23 ;  /* 0x0000004631177223 */ /* 0x000fe20000000017 */
[----:B------:R-:W-:Y:S01]  /*8cf0*/  FMUL R28, R47, R33 ;  /* 0x000000212f1c7220 */ /* 0x000fe20000400000 */
[C---:B------:R-:W-:Y:S01]  /*8d00*/  FFMA R24, R49.reuse, R71, R24 ;  /* 0x0000004731187223 */ /* 0x040fe20000000018 */
[--C-:B------:R-:W-:Y:S02]  /*8d10*/  HADD2.F32 R75, -RZ, R87.reuse.H0_H0 ;  /* 0x20000057ff4b7230 */ /* 0x100fe40000004100 */
[C---:B------:R-:W-:Y:S01]  /*8d20*/  FFMA R25, R49.reuse, R72, R25 ;  /* 0x0000004831197223 */ /* 0x040fe20000000019 */
[----:B------:R-:W-:Y:S02]  /*8d30*/  HADD2.F32 R76, -RZ, R87.H1_H1 ;  /* 0x30000057ff4c7230 */ /* 0x000fe40000004100 */
[----:B------:R-:W-:Y:S01]  /*8d40*/  FFMA R26, R49, R73, R26 ;  /* 0x00000049311a7223 */ /* 0x000fe2000000001a */
[----:B------:R-:W-:Y:S01]  /*8d50*/  F2FP.SATFINITE.E4M3.F32.PACK_AB_MERGE_C R14, R15, R14, RZ ;  /* 0x0000000e0f0e723e */ /* 0x000fe200048070ff */
[----:B------:R-:W-:Y:S01]  /*8d60*/  FFMA R27, R49, R48, R27 ;  /* 0x00000030311b7223 */ /* 0x000fe2000000001b */
[----:B------:R-:W-:Y:S01]  /*8d70*/  F2FP.SATFINITE.E4M3.F32.PACK_AB_MERGE_C R18, R19, R18, RZ ;  /* 0x000000121312723e */ /* 0x000fe200048070ff */
[C---:B------:R-:W-:Y:S01]  /*8d80*/  FFMA R28, R49.reuse, R74, R28 ;  /* 0x0000004a311c7223 */ /* 0x040fe2000000001c */
[C---:B------:R-:W-:Y:S01]  /*8d90*/  FFMA R29, R49.reuse, R75, R29 ;  /* 0x0000004b311d7223 */ /* 0x040fe2000000001d */
[----:B------:R-:W-:Y:S01]  /*8da0*/  FFMA R30, R49, R76, R30 ;  /* 0x0000004c311e7223 */ /* 0x000fe2000000001e */
[----:B------:R-:W-:Y:S02]  /*8db0*/  F2FP.SATFINITE.E4M3.F32.PACK_AB_MERGE_C R32, R5, R4, R77 ;  /* 0x000000040520723e */ /* 0x000fe4000480704d */
[----:B------:R-:W-:Y:S02]  /*8dc0*/  F2FP.SATFINITE.E4M3.F32.PACK_AB_MERGE_C R33, R9, R8, R10 ;  /* 0x000000080921723e */ /* 0x000fe4000480700a */
        /* <DEDUP_REMOVED lines=10> */
[----:B------:R-:W-:Y:S05]  /*8e70*/  F2FP.SATFINITE.E4M3.F32.PACK_AB_MERGE_C R7, R28, R27, R29 ;  /* 0x0000001b1c07723e */ /* 0x000fea000480701d */
        /* <DEDUP_REMOVED lines=18> */
.L_x_124:
[----:B------:R-:W-:Y:S05]  /*8fa0*/  BSYNC.RECONVERGENT B0 ;  /* 0x0000000000007941 */ /* 0x000fea0003800200 */
.L_x_123:
[----:B------:R-:W-:Y:S01]  /*8fb0*/  BAR.SYNC.DEFER_BLOCKING 0x1, 0x80 ;  /* 0x0042000000007b1d */ /* 0x000fe20000010000 */
[----:B------:R-:W-:Y:S01]  /*8fc0*/  ISETP.NE.AND P2, PT, R111, RZ, PT ;  /* 0x000000ff6f00720c */ /* 0x000fe20003f45270 */
[----:B------:R-:W-:Y:S01]  /*8fd0*/  IMAD.IADD R14, R43, 0x1, R94 ;  /* 0x000000012b0e7824 */ /* 0x000fe200078e025e */
[----:B------:R-:W-:Y:S01]  /*8fe0*/  ISETP.NE.AND P0, PT, R112, 0x2, PT ;  /* 0x000000027000780c */ /* 0x000fe20003f05270 */
[----:B------:R-:W-:Y:S01]  /*8ff0*/  IMAD.IADD R15, R44, 0x1, R95 ;  /* 0x000000012c0f7824 */ /* 0x000fe200078e025f */
[----:B------:R-:W-:Y:S02]  /*9000*/  ISETP.NE.AND P1, PT, R45, 0x4, PT ;  /* 0x000000042d00780c */ /* 0x000fe40003f25270 */
[----:B------:R-:W-:Y:S02]  /*9010*/  SEL R2, RZ, 0x1, P0 ;  /* 0x00000001ff027807 */ /* 0x000fe40000000000 */
[----:B------:R-:W-:Y:S02]  /*9020*/  SEL R0, RZ, 0x1, P1 ;  /* 0x00000001ff007807 */ /* 0x000fe40000800000 */
[----:B------:R-:W-:Y:S02]  /*9030*/  LOP3.LUT R106, R106, R2, RZ, 0x3c, !PT ;  /* 0x000000026a6a7212 */ /* 0x000fe400078e3cff */
[----:B------:R-:W-:Y:S02]  /*9040*/  LOP3.LUT R107, R107, R0, RZ, 0x3c, !PT ;  /* 0x000000006b6b7212 */ /* 0x000fe400078e3cff */
[----:B------:R-:W-:Y:S02]  /*9050*/  @P2 R2UR UR36, R103 ;  /* 0x00000000672422ca */ /* 0x000fe400000e0000 */
[----:B------:R-:W-:Y:S02]  /*9060*/  SEL R112, R112, RZ, P0 ;  /* 0x000000ff70707207 */ /* 0x000fe40000000000 */
[----:B------:R-:W-:Y:S01]  /*9070*/  SEL R45, R45, RZ, P1 ;  /* 0x000000ff2d2d7207 */ /* 0x000fe20000800000 */
[----:B------:R-:W-:Y:S10]  /*9080*/  @P2 BRA `(.L_x_125) ;  /* 0xffffffbc00382947 */ /* 0x000ff4000383ffff */
[----:B------:R-:W-:Y:S05]  /*9090*/  EXIT ;  /* 0x000000000000794d */ /* 0x000fea0003800000 */
.L_x_19:
[----:B--2---:R2:W1:Y:S02]  /*90a0*/  SYNCS.PHASECHK.TRANS64.TRYWAIT P0, [R2+URZ+0x110], R3 ;  /* 0x00011003020075a7 */ /* 0x00446400080011ff */
[----:B-1----:R-:W-:Y:S05]  /*90b0*/  @!P0 NANOSLEEP.SYNCS 0x989680 ;  /* 0x009896800000895d */ /* 0x002fea0003900000 */
[----:B------:R-:W1:Y:S02]  /*90c0*/  @!P0 SYNCS.PHASECHK.TRANS64 P0, [R2+URZ+0x110], R3 ;  /* 0x00011003020085a7 */ /* 0x000e6400080010ff */
[----:B-1----:R-:W-:Y:S05]  /*90d0*/  @!P0 BRA `(.L_x_19) ;  /* 0xfffffffc00f08947 */ /* 0x002fea000383ffff */
[----:B------:R-:W-:Y:S05]  /*90e0*/  BRA `(.L_x_126) ;  /* 0xffffff8400447947 */ /* 0x000fea000383ffff */
.L_x_22:
[----:B-1----:R-:W-:-:S07]  /*90f0*/  MOV R2, UR33 ;  /* 0x0000002100027c02 */ /* 0x002fce0008000f00 */
.L_x_127:
[----:B-1----:R1:W2:Y:S02]  /*9100*/  SYNCS.PHASECHK.TRANS64.TRYWAIT P0, [R2+URZ+0x28], R4 ;  /* 0x00002804020075a7 */ /* 0x0022a400080011ff */
[----:B--2---:R-:W-:Y:S05]  /*9110*/  @!P0 NANOSLEEP.SYNCS 0x989680 ;  /* 0x009896800000895d */ /* 0x004fea0003900000 */
[----:B------:R-:W2:Y:S02]  /*9120*/  @!P0 SYNCS.PHASECHK.TRANS64 P0, [R2+URZ+0x28], R4 ;  /* 0x00002804020085a7 */ /* 0x000ea400080010ff */
[----:B--2---:R-:W-:Y:S05]  /*9130*/  @!P0 BRA `(.L_x_127) ;  /* 0xfffffffc00f08947 */ /* 0x004fea000383ffff */
[----:B------:R-:W-:Y:S05]  /*9140*/  BRA `(.L_x_21) ;  /* 0xffffff8400947947 */ /* 0x000fea000383ffff */
.L_x_28:
[----:B-1----:R-:W-:-:S07]  /*9150*/  MOV R2, UR17 ;  /* 0x0000001100027c02 */ /* 0x002fce0008000f00 */
.L_x_128:
[----:B-1----:R1:W2:Y:S02]  /*9160*/  SYNCS.PHASECHK.TRANS64.TRYWAIT P0, [R2+URZ+0x28], R4 ;  /* 0x00002804020075a7 */ /* 0x0022a400080011ff */
[----:B--2---:R-:W-:Y:S05]  /*9170*/  @!P0 NANOSLEEP.SYNCS 0x989680 ;  /* 0x009896800000895d */ /* 0x004fea0003900000 */
[----:B------:R-:W2:Y:S02]  /*9180*/  @!P0 SYNCS.PHASECHK.TRANS64 P0, [R2+URZ+0x28], R4 ;  /* 0x00002804020085a7 */ /* 0x000ea400080010ff */
[----:B--2---:R-:W-:Y:S05]  /*9190*/  @!P0 BRA `(.L_x_128) ;  /* 0xfffffffc00f08947 */ /* 0x004fea000383ffff */
[----:B------:R-:W-:Y:S05]  /*91a0*/  BRA `(.L_x_27) ;  /* 0xffffff88003c7947 */ /* 0x000fea000383ffff */
.L_x_32:
[----:B-1----:R1:W2:Y:S02]  /*91b0*/  SYNCS.PHASECHK.TRANS64.TRYWAIT P0, [R2+URZ+0xa0], R3 ;  /* 0x0000a003020075a7 */ /* 0x0022a400080011ff */
[----:B--2---:R-:W-:Y:S05]  /*91c0*/  @!P0 NANOSLEEP.SYNCS 0x989680 ;  /* 0x009896800000895d */ /* 0x004fea0003900000 */
[----:B------:R-:W2:Y:S02]  /*91d0*/  @!P0 SYNCS.PHASECHK.TRANS64 P0, [R2+URZ+0xa0], R3 ;  /* 0x0000a003020085a7 */ /* 0x000ea400080010ff */
[----:B--2---:R-:W-:Y:S05]  /*91e0*/  @!P0 BRA `(.L_x_32) ;  /* 0xfffffffc00f08947 */ /* 0x004fea000383ffff */
[----:B------:R-:W-:Y:S05]  /*91f0*/  BRA `(.L_x_129) ;  /* 0xffffff8800cc7947 */ /* 0x000fea000383ffff */
.L_x_36:
[----:B----4-:R-:W-:-:S07]  /*9200*/  MOV R0, UR5 ;  /* 0x0000000500007c02 */ /* 0x010fce0008000f00 */
.L_x_130:
[----:B-1----:R1:W2:Y:S02]  /*9210*/  SYNCS.PHASECHK.TRANS64.TRYWAIT P0, [R0+URZ], R2 ;  /* 0x00000002000075a7 */ /* 0x0022a400080011ff */
[----:B--2---:R-:W-:Y:S05]  /*9220*/  @!P0 NANOSLEEP.SYNCS 0x989680 ;  /* 0x009896800000895d */ /* 0x004fea0003900000 */
[----:B------:R-:W2:Y:S02]  /*9230*/  @!P0 SYNCS.PHASECHK.TRANS64 P0, [R0+URZ], R2 ;  /* 0x00000002000085a7 */ /* 0x000ea400080010ff */
[----:B--2---:R-:W-:Y:S05]  /*9240*/  @!P0 BRA `(.L_x_130) ;  /* 0xfffffffc00f08947 */ /* 0x004fea000383ffff */
[----:B------:R-:W-:Y:S05]  /*9250*/  BRA `(.L_x_131) ;  /* 0xffffff90003c7947 */ /* 0x000fea000383ffff */
.L_x_37:
[----:B----4-:R-:W-:-:S07]  /*9260*/  MOV R0, UR5 ;  /* 0x0000000500007c02 */ /* 0x010fce0008000f00 */
.L_x_132:
[----:B-1----:R1:W2:Y:S02]  /*9270*/  SYNCS.PHASECHK.TRANS64.TRYWAIT P0, [R0+URZ], R3 ;  /* 0x00000003000075a7 */ /* 0x0022a400080011ff */
[----:B--2---:R-:W-:Y:S05]  /*9280*/  @!P0 NANOSLEEP.SYNCS 0x989680 ;  /* 0x009896800000895d */ /* 0x004fea0003900000 */
[----:B------:R-:W2:Y:S02]  /*9290*/  @!P0 SYNCS.PHASECHK.TRANS64 P0, [R0+URZ], R3 ;  /* 0x00000003000085a7 */ /* 0x000ea400080010ff */
[----:B--2---:R-:W-:Y:S05]  /*92a0*/  @!P0 BRA `(.L_x_132) ;  /* 0xfffffffc00f08947 */ /* 0x004fea000383ffff */
[----:B------:R-:W-:Y:S05]  /*92b0*/  BRA `(.L_x_133) ;  /* 0xffffff9000487947 */ /* 0x000fea000383ffff */
.L_x_38:
[----:B----4-:R-:W-:-:S07]  /*92c0*/  MOV R0, UR5 ;  /* 0x0000000500007c02 */ /* 0x010fce0008000f00 */
.L_x_134:
[----:B-1----:R1:W2:Y:S02]  /*92d0*/  SYNCS.PHASECHK.TRANS64.TRYWAIT P0, [R0+URZ], R3 ;  /* 0x00000003000075a7 */ /* 0x0022a400080011ff */
[----:B--2---:R-:W-:Y:S05]  /*92e0*/  @!P0 NANOSLEEP.SYNCS 0x989680 ;  /* 0x009896800000895d */ /* 0x004fea0003900000 */
[----:B------:R-:W2:Y:S02]  /*92f0*/  @!P0 SYNCS.PHASECHK.TRANS64 P0, [R0+URZ], R3 ;  /* 0x00000003000085a7 */ /* 0x000ea400080010ff */
[----:B--2---:R-:W-:Y:S05]  /*9300*/  @!P0 BRA `(.L_x_134) ;  /* 0xfffffffc00f08947 */ /* 0x004fea000383ffff */
[----:B------:R-:W-:Y:S05]  /*9310*/  BRA `(.L_x_135) ;  /* 0xffffff9000547947 */ /* 0x000fea000383ffff */
.L_x_39:
[----:B----4-:R-:W-:-:S07]  /*9320*/  MOV R0, UR5 ;  /* 0x0000000500007c02 */ /* 0x010fce0008000f00 */
.L_x_136:
[----:B-1----:R1:W2:Y:S02]  /*9330*/  SYNCS.PHASECHK.TRANS64.TRYWAIT P0, [R0+URZ], R3 ;  /* 0x00000003000075a7 */ /* 0x0022a400080011ff */
[----:B--2---:R-:W-:Y:S05]  /*9340*/  @!P0 NANOSLEEP.SYNCS 0x989680 ;  /* 0x009896800000895d */ /* 0x004fea0003900000 */
[----:B------:R-:W2:Y:S02]  /*9350*/  @!P0 SYNCS.PHASECHK.TRANS64 P0, [R0+URZ], R3 ;  /* 0x00000003000085a7 */ /* 0x000ea400080010ff */
[----:B--2---:R-:W-:Y:S05]  /*9360*/  @!P0 BRA `(.L_x_136) ;  /* 0xfffffffc00f08947 */ /* 0x004fea000383ffff */
[----:B------:R-:W-:Y:S05]  /*9370*/  BRA `(.L_x_137) ;  /* 0xffffff9000607947 */ /* 0x000fea000383ffff */
.L_x_42:
[----:B-1----:R1:W2:Y:S02]  /*9380*/  SYNCS.PHASECHK.TRANS64.TRYWAIT P0, [R0+URZ+0x100], R4 ;  /* 0x00010004000075a7 */ /* 0x0022a400080011ff */
[----:B--2---:R-:W-:Y:S05]  /*9390*/  @!P0 NANOSLEEP.SYNCS 0x989680 ;  /* 0x009896800000895d */ /* 0x004fea0003900000 */
[----:B------:R-:W2:Y:S02]  /*93a0*/  @!P0 SYNCS.PHASECHK.TRANS64 P0, [R0+URZ+0x100], R4 ;  /* 0x00010004000085a7 */ /* 0x000ea400080010ff */
[----:B--2---:R-:W-:Y:S05]  /*93b0*/  @!P0 BRA `(.L_x_42) ;  /* 0xfffffffc00f08947 */ /* 0x004fea000383ffff */
[----:B------:R-:W-:Y:S05]  /*93c0*/  BRA `(.L_x_138) ;  /* 0xffffff9000bc7947 */ /* 0x000fea000383ffff */
.L_x_43:
[----:B------:R-:W-:-:S07]  /*93d0*/  MOV R0, UR5 ;  /* 0x0000000500007c02 */ /* 0x000fce0008000f00 */
.L_x_139:
[----:B-1----:R1:W2:Y:S02]  /*93e0*/  SYNCS.PHASECHK.TRANS64.TRYWAIT P0, [R0+URZ+0xb0], R5 ;  /* 0x0000b005000075a7 */ /* 0x0022a400080011ff */
[----:B--2---:R-:W-:Y:S05]  /*93f0*/  @!P0 NANOSLEEP.SYNCS 0x989680 ;  /* 0x009896800000895d */ /* 0x004fea0003900000 */
[----:B------:R-:W2:Y:S02]  /*9400*/  @!P0 SYNCS.PHASECHK.TRANS64 P0, [R0+URZ+0xb0], R5 ;  /* 0x0000b005000085a7 */ /* 0x000ea400080010ff */
[----:B--2---:R-:W-:Y:S05]  /*9410*/  @!P0 BRA `(.L_x_139) ;  /* 0xfffffffc00f08947 */ /* 0x004fea000383ffff */
[----:B------:R-:W-:Y:S05]  /*9420*/  BRA `(.L_x_140) ;  /* 0xffffff9000cc7947 */ /* 0x000fea000383ffff */
.L_x_44:
[----:B-1----:R1:W2:Y:S02]  /*9430*/  SYNCS.PHASECHK.TRANS64.TRYWAIT P1, [R0+URZ+0xa0], R4 ;  /* 0x0000a004000075a7 */ /* 0x0022a400080211ff */
[----:B--2---:R-:W-:Y:S05]  /*9440*/  @!P1 NANOSLEEP.SYNCS 0x989680 ;  /* 0x009896800000995d */ /* 0x004fea0003900000 */
[----:B------:R-:W2:Y:S02]  /*9450*/  @!P1 SYNCS.PHASECHK.TRANS64 P1, [R0+URZ+0xa0], R4 ;  /* 0x0000a004000095a7 */ /* 0x000ea400080210ff */
[----:B--2---:R-:W-:Y:S05]  /*9460*/  @!P1 BRA `(.L_x_44) ;  /* 0xfffffffc00f09947 */ /* 0x004fea000383ffff */
[----:B------:R-:W-:Y:S05]  /*9470*/  BRA `(.L_x_141) ;  /* 0xffffff9000fc7947 */ /* 0x000fea000383ffff */
.L_x_47:
[----:B------:R-:W-:-:S07]  /*9480*/  MOV R0, UR5 ;  /* 0x0000000500007c02 */ /* 0x000fce0008000f00 */
.L_x_142:
[----:B-1----:R1:W2:Y:S02]  /*9490*/  SYNCS.PHASECHK.TRANS64.TRYWAIT P0, [R0+URZ+0xb0], R2 ;  /* 0x0000b002000075a7 */ /* 0x0022a400080011ff */
[----:B--2---:R-:W-:Y:S05]  /*94a0*/  @!P0 NANOSLEEP.SYNCS 0x989680 ;  /* 0x009896800000895d */ /* 0x004fea0003900000 */
[----:B------:R-:W2:Y:S02]  /*94b0*/  @!P0 SYNCS.PHASECHK.TRANS64 P0, [R0+URZ+0xb0], R2 ;  /* 0x0000b002000085a7 */ /* 0x000ea400080010ff */
[----:B--2---:R-:W-:Y:S05]  /*94c0*/  @!P0 BRA `(.L_x_142) ;  /* 0xfffffffc00f08947 */ /* 0x004fea000383ffff */
[----:B------:R-:W-:Y:S05]  /*94d0*/  BRA `(.L_x_46) ;  /* 0xffffff9400507947 */ /* 0x000fea000383ffff */
.L_x_54:
[----:B-1----:R1:W2:Y:S02]  /*94e0*/  SYNCS.PHASECHK.TRANS64.TRYWAIT P1, [R0+URZ+0xa0], R2 ;  /* 0x0000a002000075a7 */ /* 0x0022a400080211ff */
[----:B--2---:R-:W-:Y:S05]  /*94f0*/  @!P1 NANOSLEEP.SYNCS 0x989680 ;  /* 0x009896800000995d */ /* 0x004fea0003900000 */
[----:B------:R-:W2:Y:S02]  /*9500*/  @!P1 SYNCS.PHASECHK.TRANS64 P1, [R0+URZ+0xa0], R2 ;  /* 0x0000a002000095a7 */ /* 0x000ea400080210ff */
[----:B--2---:R-:W-:Y:S05]  /*9510*/  @!P1 BRA `(.L_x_54) ;  /* 0xfffffffc00f09947 */ /* 0x004fea000383ffff */
[----:B------:R-:W-:Y:S05]  /*9520*/  BRA `(.L_x_143) ;  /* 0xffffff9800c07947 */ /* 0x000fea000383ffff */
.L_x_55:
[----:B------:R-:W-:-:S07]  /*9530*/  MOV R2, UR7 ;  /* 0x0000000700027c02 */ /* 0x000fce0008000f00 */
.L_x_144:
[----:B-1----:R1:W2:Y:S02]  /*9540*/  SYNCS.PHASECHK.TRANS64.TRYWAIT P0, [R2+URZ+0xe0], R0 ;  /* 0x0000e000020075a7 */ /* 0x0022a400080011ff */
[----:B--2---:R-:W-:Y:S05]  /*9550*/  @!P0 NANOSLEEP.SYNCS 0x989680 ;  /* 0x009896800000895d */ /* 0x004fea0003900000 */
[----:B------:R-:W2:Y:S02]  /*9560*/  @!P0 SYNCS.PHASECHK.TRANS64 P0, [R2+URZ+0xe0], R0 ;  /* 0x0000e000020085a7 */ /* 0x000ea400080010ff */
[----:B--2---:R-:W-:Y:S05]  /*9570*/  @!P0 BRA `(.L_x_144) ;  /* 0xfffffffc00f08947 */ /* 0x004fea000383ffff */
[----:B------:R-:W-:Y:S05]  /*9580*/  BRA `(.L_x_145) ;  /* 0xffffff9c00107947 */ /* 0x000fea000383ffff */
.L_x_58:
[----:B------:R-:W-:Y:S07]  /*9590*/  MOV R0, UR6 ;  /* 0x0000000600007c02 */ /* 0x000fee0008000f00 */
.L_x_146:
[----:B-1----:R1:W2:Y:S02]  /*95a0*/  SYNCS.PHASECHK.TRANS64.TRYWAIT P0, [R0+URZ], R2 ;  /* 0x00000002000075a7 */ /* 0x0022a400080011ff */
[----:B--2---:R-:W-:Y:S05]  /*95b0*/  @!P0 NANOSLEEP.SYNCS 0x989680 ;  /* 0x009896800000895d */ /* 0x004fea0003900000 */
[----:B------:R-:W2:Y:S02]  /*95c0*/  @!P0 SYNCS.PHASECHK.TRANS64 P0, [R0+URZ], R2 ;  /* 0x00000002000085a7 */ /* 0x000ea400080010ff */
[----:B--2---:R-:W-:Y:S05]  /*95d0*/  @!P0 BRA `(.L_x_146) ;  /* 0xfffffffc00f08947 */ /* 0x004fea000383ffff */
[----:B------:R-:W-:Y:S05]  /*95e0*/  BRA `(.L_x_57) ;  /* 0xffffff9c002c7947 */ /* 0x000fea000383ffff */
.L_x_61:
[----:B------:R-:W-:-:S07]  /*95f0*/  MOV R0, UR6 ;  /* 0x0000000600007c02 */ /* 0x000fce0008000f00 */
.L_x_147:
[----:B--2---:R2:W4:Y:S02]  /*9600*/  SYNCS.PHASECHK.TRANS64.TRYWAIT P0, [R0+URZ], R2 ;  /* 0x00000002000075a7 */ /* 0x00452400080011ff */
[----:B----4-:R-:W-:Y:S05]  /*9610*/  @!P0 NANOSLEEP.SYNCS 0x989680 ;  /* 0x009896800000895d */ /* 0x010fea0003900000 */
[----:B------:R-:W4:Y:S02]  /*9620*/  @!P0 SYNCS.PHASECHK.TRANS64 P0, [R0+URZ], R2 ;  /* 0x00000002000085a7 */ /* 0x000f2400080010ff */
[----:B----4-:R-:W-:Y:S05]  /*9630*/  @!P0 BRA `(.L_x_147) ;  /* 0xfffffffc00f08947 */ /* 0x010fea000383ffff */
[----:B------:R-:W-:Y:S05]  /*9640*/  BRA `(.L_x_148) ;  /* 0xffffffa000087947 */ /* 0x000fea000383ffff */
.L_x_62:
[----:B------:R-:W-:-:S07]  /*9650*/  MOV R0, UR6 ;  /* 0x0000000600007c02 */ /* 0x000fce0008000f00 */
.L_x_149:
[----:B-1----:R1:W2:Y:S02]  /*9660*/  SYNCS.PHASECHK.TRANS64.TRYWAIT P0, [R0+URZ], R3 ;  /* 0x00000003000075a7 */ /* 0x0022a400080011ff */
[----:B--2---:R-:W-:Y:S05]  /*9670*/  @!P0 NANOSLEEP.SYNCS 0x989680 ;  /* 0x009896800000895d */ /* 0x004fea0003900000 */
[----:B------:R-:W2:Y:S02]  /*9680*/  @!P0 SYNCS.PHASECHK.TRANS64 P0, [R0+URZ], R3 ;  /* 0x00000003000085a7 */ /* 0x000ea400080010ff */
[----:B--2---:R-:W-:Y:S05]  /*9690*/  @!P0 BRA `(.L_x_149) ;  /* 0xfffffffc00f08947 */ /* 0x004fea000383ffff */
[----:B------:R-:W-:Y:S05]  /*96a0*/  BRA `(.L_x_150) ;  /* 0xffffffa000147947 */ /* 0x000fea000383ffff */
.L_x_63:
[----:B------:R-:W-:-:S07]  /*96b0*/  MOV R0, UR6 ;  /* 0x0000000600007c02 */ /* 0x000fce0008000f00 */
.L_x_151:
[----:B-1----:R1:W2:Y:S02]  /*96c0*/  SYNCS.PHASECHK.TRANS64.TRYWAIT P0, [R0+URZ], R3 ;  /* 0x00000003000075a7 */ /* 0x0022a400080011ff */
[----:B--2---:R-:W-:Y:S05]  /*96d0*/  @!P0 NANOSLEEP.SYNCS 0x989680 ;  /* 0x009896800000895d */ /* 0x004fea0003900000 */
[----:B------:R-:W2:Y:S02]  /*96e0*/  @!P0 SYNCS.PHASECHK.TRANS64 P0, [R0+URZ], R3 ;  /* 0x00000003000085a7 */ /* 0x000ea400080010ff */
[----:B--2---:R-:W-:Y:S05]  /*96f0*/  @!P0 BRA `(.L_x_151) ;  /* 0xfffffffc00f08947 */ /* 0x004fea000383ffff */
[----:B------:R-:W-:Y:S05]  /*9700*/  BRA `(.L_x_152) ;  /* 0xffffffa000207947 */ /* 0x000fea000383ffff */
.L_x_64:
[----:B-1----:R-:W-:-:S07]  /*9710*/  MOV R0, UR7 ;  /* 0x0000000700007c02 */ /* 0x002fce0008000f00 */
.L_x_153:
[----:B-1----:R1:W2:Y:S02]  /*9720*/  SYNCS.PHASECHK.TRANS64.TRYWAIT P0, [R0+URZ], R2 ;  /* 0x00000002000075a7 */ /* 0x0022a400080011ff */
[----:B--2---:R-:W-:Y:S05]  /*9730*/  @!P0 NANOSLEEP.SYNCS 0x989680 ;  /* 0x009896800000895d */ /* 0x004fea0003900000 */
[----:B------:R-:W2:Y:S02]  /*9740*/  @!P0 SYNCS.PHASECHK.TRANS64 P0, [R0+URZ], R2 ;  /* 0x00000002000085a7 */ /* 0x000ea400080010ff */
[----:B--2---:R-:W-:Y:S05]  /*9750*/  @!P0 BRA `(.L_x_153) ;  /* 0xfffffffc00f08947 */ /* 0x004fea000383ffff */
[----:B------:R-:W-:Y:S05]  /*9760*/  BRA `(.L_x_154) ;  /* 0xffffffa0002c7947 */ /* 0x000fea000383ffff */
.L_x_69:
[----:B--2---:R2:W3:Y:S02]  /*9770*/  SYNCS.PHASECHK.TRANS64.TRYWAIT P0, [R0+URZ+0xa0], R2 ;  /* 0x0000a002000075a7 */ /* 0x0044e400080011ff */
[----:B---3--:R-:W-:Y:S05]  /*9780*/  @!P0 NANOSLEEP.SYNCS 0x989680 ;  /* 0x009896800000895d */ /* 0x008fea0003900000 */
[----:B------:R-:W3:Y:S02]  /*9790*/  @!P0 SYNCS.PHASECHK.TRANS64 P0, [R0+URZ+0xa0], R2 ;  /* 0x0000a002000085a7 */ /* 0x000ee400080010ff */
[----:B---3--:R-:W-:Y:S05]  /*97a0*/  @!P0 BRA `(.L_x_69) ;  /* 0xfffffffc00f08947 */ /* 0x008fea000383ffff */
[----:B------:R-:W-:Y:S05]  /*97b0*/  BRA `(.L_x_155) ;  /* 0xffffffa400387947 */ /* 0x000fea000383ffff */
.L_x_72:
[----:B------:R-:W-:Y:S07]  /*97c0*/  MOV R0, UR7 ;  /* 0x0000000700007c02 */ /* 0x000fee0008000f00 */
.L_x_156:
[----:B--2---:R2:W3:Y:S02]  /*97d0*/  SYNCS.PHASECHK.TRANS64.TRYWAIT P0, [R0+URZ+0x98], R2 ;  /* 0x00009802000075a7 */ /* 0x0044e400080011ff */
[----:B---3--:R-:W-:Y:S05]  /*97e0*/  @!P0 NANOSLEEP.SYNCS 0x989680 ;  /* 0x009896800000895d */ /* 0x008fea0003900000 */
[----:B------:R-:W3:Y:S02]  /*97f0*/  @!P0 SYNCS.PHASECHK.TRANS64 P0, [R0+URZ+0x98], R2 ;  /* 0x00009802000085a7 */ /* 0x000ee400080010ff */
[----:B---3--:R-:W-:Y:S05]  /*9800*/  @!P0 BRA `(.L_x_156) ;  /* 0xfffffffc00f08947 */ /* 0x008fea000383ffff */
[----:B------:R-:W-:Y:S05]  /*9810*/  BRA `(.L_x_71) ;  /* 0xffffffa800187947 */ /* 0x000fea000383ffff */
.L_x_75:
[----:B------:R-:W-:Y:S07]  /*9820*/  MOV R0, UR7 ;  /* 0x0000000700007c02 */ /* 0x000fee0008000f00 */
.L_x_157:
[----:B-1----:R1:W2:Y:S02]  /*9830*/  SYNCS.PHASECHK.TRANS64.TRYWAIT P0, [R0+URZ+0x70], R14 ;  /* 0x0000700e000075a7 */ /* 0x0022a400080011ff */
[----:B--2---:R-:W-:Y:S05]  /*9840*/  @!P0 NANOSLEEP.SYNCS 0x989680 ;  /* 0x009896800000895d */ /* 0x004fea0003900000 */
[----:B------:R-:W2:Y:S02]  /*9850*/  @!P0 SYNCS.PHASECHK.TRANS64 P0, [R0+URZ+0x70], R14 ;  /* 0x0000700e000085a7 */ /* 0x000ea400080010ff */
[----:B--2---:R-:W-:Y:S05]  /*9860*/  @!P0 BRA `(.L_x_157) ;  /* 0xfffffffc00f08947 */ /* 0x004fea000383ffff */
[----:B------:R-:W-:Y:S05]  /*9870*/  BRA `(.L_x_158) ;  /* 0xffffffa800907947 */ /* 0x000fea000383ffff */
.L_x_76:
[----:B------:R-:W-:Y:S07]  /*9880*/  MOV R0, UR7 ;  /* 0x0000000700007c02 */ /* 0x000fee0008000f00 */
.L_x_159:
[----:B-1----:R1:W2:Y:S02]  /*9890*/  SYNCS.PHASECHK.TRANS64.TRYWAIT P0, [R0+URZ+0x78], R14 ;  /* 0x0000780e000075a7 */ /* 0x0022a400080011ff */
[----:B--2---:R-:W-:Y:S05]  /*98a0*/  @!P0 NANOSLEEP.SYNCS 0x989680 ;  /* 0x009896800000895d */ /* 0x004fea0003900000 */
[----:B------:R-:W2:Y:S02]  /*98b0*/  @!P0 SYNCS.PHASECHK.TRANS64 P0, [R0+URZ+0x78], R14 ;  /* 0x0000780e000085a7 */ /* 0x000ea400080010ff */
[----:B--2---:R-:W-:Y:S05]  /*98c0*/  @!P0 BRA `(.L_x_159) ;  /* 0xfffffffc00f08947 */ /* 0x004fea000383ffff */
[----:B------:R-:W-:Y:S05]  /*98d0*/  BRA `(.L_x_160) ;  /* 0xffffffa800c87947 */ /* 0x000fea000383ffff */
.L_x_77:
[----:B------:R-:W-:Y:S07]  /*98e0*/  MOV R0, UR7 ;  /* 0x0000000700007c02 */ /* 0x000fee0008000f00 */
.L_x_161:
[----:B-1----:R1:W2:Y:S02]  /*98f0*/  SYNCS.PHASECHK.TRANS64.TRYWAIT P0, [R0+URZ+0x80], R14 ;  /* 0x0000800e000075a7 */ /* 0x0022a400080011ff */
[----:B--2---:R-:W-:Y:S05]  /*9900*/  @!P0 NANOSLEEP.SYNCS 0x989680 ;  /* 0x009896800000895d */ /* 0x004fea0003900000 */
[----:B------:R-:W2:Y:S02]  /*9910*/  @!P0 SYNCS.PHASECHK.TRANS64 P0, [R0+URZ+0x80], R14 ;  /* 0x0000800e000085a7 */ /* 0x000ea400080010ff */
[----:B--2---:R-:W-:Y:S05]  /*9920*/  @!P0 BRA `(.L_x_161) ;  /* 0xfffffffc00f08947 */ /* 0x004fea000383ffff */
[----:B------:R-:W-:Y:S05]  /*9930*/  BRA `(.L_x_162) ;  /* 0xffffffac000c7947 */ /* 0x000fea000383ffff */
.L_x_78:
[----:B------:R-:W-:Y:S07]  /*9940*/  MOV R0, UR7 ;  /* 0x0000000700007c02 */ /* 0x000fee0008000f00 */
.L_x_163:
[----:B-1----:R1:W2:Y:S02]  /*9950*/  SYNCS.PHASECHK.TRANS64.TRYWAIT P0, [R0+URZ+0x88], R14 ;  /* 0x0000880e000075a7 */ /* 0x0022a400080011ff */
[----:B--2---:R-:W-:Y:S05]  /*9960*/  @!P0 NANOSLEEP.SYNCS 0x989680 ;  /* 0x009896800000895d */ /* 0x004fea0003900000 */
[----:B------:R-:W2:Y:S02]  /*9970*/  @!P0 SYNCS.PHASECHK.TRANS64 P0, [R0+URZ+0x88], R14 ;  /* 0x0000880e000085a7 */ /* 0x000ea400080010ff */
[----:B--2---:R-:W-:Y:S05]  /*9980*/  @!P0 BRA `(.L_x_163) ;  /* 0xfffffffc00f08947 */ /* 0x004fea000383ffff */
[----:B------:R-:W-:Y:S05]  /*9990*/  BRA `(.L_x_164) ;  /* 0xffffffac00907947 */ /* 0x000fea000383ffff */
.L_x_80:
[----:B------:R-:W-:-:S07]  /*99a0*/  MOV R0, UR7 ;  /* 0x0000000700007c02 */ /* 0x000fce0008000f00 */
.L_x_165:
[----:B-1----:R1:W3:Y:S02]  /*99b0*/  SYNCS.PHASECHK.TRANS64.TRYWAIT P0, [R0+URZ+0x70], R2 ;  /* 0x00007002000075a7 */ /* 0x0022e400080011ff */
[----:B---3--:R-:W-:Y:S05]  /*99c0*/  @!P0 NANOSLEEP.SYNCS 0x989680 ;  /* 0x009896800000895d */ /* 0x008fea0003900000 */
[----:B------:R-:W3:Y:S02]  /*99d0*/  @!P0 SYNCS.PHASECHK.TRANS64 P0, [R0+URZ+0x70], R2 ;  /* 0x00007002000085a7 */ /* 0x000ee400080010ff */
[----:B---3--:R-:W-:Y:S05]  /*99e0*/  @!P0 BRA `(.L_x_165) ;  /* 0xfffffffc00f08947 */ /* 0x008fea000383ffff */
[----:B------:R-:W-:Y:S05]  /*99f0*/  BRA `(.L_x_166) ;  /* 0xffffffb000007947 */ /* 0x000fea000383ffff */
.L_x_81:
[----:B-1----:R-:W-:-:S07]  /*9a00*/  MOV R0, UR7 ;  /* 0x0000000700007c02 */ /* 0x002fce0008000f00 */
.L_x_167:
[----:B-1----:R1:W3:Y:S02]  /*9a10*/  SYNCS.PHASECHK.TRANS64.TRYWAIT P0, [R0+URZ+0x78], R2 ;  /* 0x00007802000075a7 */ /* 0x0022e400080011ff */
[----:B---3--:R-:W-:Y:S05]  /*9a20*/  @!P0 NANOSLEEP.SYNCS 0x989680 ;  /* 0x009896800000895d */ /* 0x008fea0003900000 */
[----:B------:R-:W3:Y:S02]  /*9a30*/  @!P0 SYNCS.PHASECHK.TRANS64 P0, [R0+URZ+0x78], R2 ;  /* 0x00007802000085a7 */ /* 0x000ee400080010ff */
[----:B---3--:R-:W-:Y:S05]  /*9a40*/  @!P0 BRA `(.L_x_167) ;  /* 0xfffffffc00f08947 */ /* 0x008fea000383ffff */
[----:B------:R-:W-:Y:S05]  /*9a50*/  BRA `(.L_x_168) ;  /* 0xffffffac00f07947 */ /* 0x000fea000383ffff */
.L_x_82:
[----:B-1----:R-:W-:-:S07]  /*9a60*/  MOV R0, UR7 ;  /* 0x0000000700007c02 */ /* 0x002fce0008000f00 */
.L_x_169:
[----:B-1----:R1:W3:Y:S02]  /*9a70*/  SYNCS.PHASECHK.TRANS64.TRYWAIT P0, [R0+URZ+0x80], R2 ;  /* 0x00008002000075a7 */ /* 0x0022e400080011ff */
[----:B---3--:R-:W-:Y:S05]  /*9a80*/  @!P0 NANOSLEEP.SYNCS 0x989680 ;  /* 0x009896800000895d */ /* 0x008fea0003900000 */
[----:B------:R-:W3:Y:S02]  /*9a90*/  @!P0 SYNCS.PHASECHK.TRANS64 P0, [R0+URZ+0x80], R2 ;  /* 0x00008002000085a7 */ /* 0x000ee400080010ff */
[----:B---3--:R-:W-:Y:S05]  /*9aa0*/  @!P0 BRA `(.L_x_169) ;  /* 0xfffffffc00f08947 */ /* 0x008fea000383ffff */
[----:B------:R-:W-:Y:S05]  /*9ab0*/  BRA `(.L_x_170) ;  /* 0xffffffac00e07947 */ /* 0x000fea000383ffff */
.L_x_84:
[----:B--2---:R2:W4:Y:S02]  /*9ac0*/  SYNCS.PHASECHK.TRANS64.TRYWAIT P0, [R0+URZ+0xa0], R2 ;  /* 0x0000a002000075a7 */ /* 0x00452400080011ff */
[----:B----4-:R-:W-:Y:S05]  /*9ad0*/  @!P0 NANOSLEEP.SYNCS 0x989680 ;  /* 0x009896800000895d */ /* 0x010fea0003900000 */
[----:B------:R-:W4:Y:S02]  /*9ae0*/  @!P0 SYNCS.PHASECHK.TRANS64 P0, [R0+URZ+0xa0], R2 ;  /* 0x0000a002000085a7 */ /* 0x000f2400080010ff */
[----:B----4-:R-:W-:Y:S05]  /*9af0*/  @!P0 BRA `(.L_x_84) ;  /* 0xfffffffc00f08947 */ /* 0x010fea000383ffff */
[----:B------:R-:W-:Y:S05]  /*9b00*/  BRA `(.L_x_171) ;  /* 0xffffffb000ac7947 */ /* 0x000fea000383ffff */
.L_x_95:
[----:B-1----:R1:W3:Y:S02]  /*9b10*/  SYNCS.PHASECHK.TRANS64.TRYWAIT P1, [R2+URZ+0x50], R0 ;  /* 0x00005000020075a7 */ /* 0x0022e400080211ff */
[----:B---3--:R-:W-:Y:S05]  /*9b20*/  @!P1 NANOSLEEP.SYNCS 0x989680 ;  /* 0x009896800000995d */ /* 0x008fea0003900000 */
[----:B------:R-:W3:Y:S02]  /*9b30*/  @!P1 SYNCS.PHASECHK.TRANS64 P1, [R2+URZ+0x50], R0 ;  /* 0x00005000020095a7 */ /* 0x000ee400080210ff */
[----:B---3--:R-:W-:Y:S05]  /*9b40*/  @!P1 BRA `(.L_x_95) ;  /* 0xfffffffc00f09947 */ /* 0x008fea000383ffff */
[----:B------:R-:W-:Y:S05]  /*9b50*/  BRA `(.L_x_94) ;  /* 0xffffffbc00c47947 */ /* 0x000fea000383ffff */
.L_x_97:
[----:B-1----:R1:W2:Y:S02]  /*9b60*/  SYNCS.PHASECHK.TRANS64.TRYWAIT P0, [R113+URZ+0xc0], R3 ;  /* 0x0000c003710075a7 */ /* 0x0022a400080011ff */
[----:B--2---:R-:W-:Y:S05]  /*9b70*/  @!P0 NANOSLEEP.SYNCS 0x989680 ;  /* 0x009896800000895d */ /* 0x004fea0003900000 */
[----:B------:R-:W2:Y:S02]  /*9b80*/  @!P0 SYNCS.PHASECHK.TRANS64 P0, [R113+URZ+0xc0], R3 ;  /* 0x0000c003710085a7 */ /* 0x000ea400080010ff */
[----:B--2---:R-:W-:Y:S05]  /*9b90*/  @!P0 BRA `(.L_x_97) ;  /* 0xfffffffc00f08947 */ /* 0x004fea000383ffff */
[----:B------:R-:W-:Y:S05]  /*9ba0*/  BRA `(.L_x_96) ;  /* 0xffffffc000187947 */ /* 0x000fea000383ffff */
.L_x_105:
[----:B--2---:R2:W3:Y:S02]  /*9bb0*/  SYNCS.PHASECHK.TRANS64.TRYWAIT P0, [R0+URZ+0x50], R3 ;  /* 0x00005003000075a7 */ /* 0x0044e400080011ff */
[----:B---3--:R-:W-:Y:S05]  /*9bc0*/  @!P0 NANOSLEEP.SYNCS 0x989680 ;  /* 0x009896800000895d */ /* 0x008fea0003900000 */
[----:B------:R-:W3:Y:S02]  /*9bd0*/  @!P0 SYNCS.PHASECHK.TRANS64 P0, [R0+URZ+0x50], R3 ;  /* 0x00005003000085a7 */ /* 0x000ee400080010ff */
[----:B---3--:R-:W-:Y:S05]  /*9be0*/  @!P0 BRA `(.L_x_105) ;  /* 0xfffffffc00f08947 */ /* 0x008fea000383ffff */
[----:B------:R-:W-:Y:S05]  /*9bf0*/  BRA `(.L_x_104) ;  /* 0xffffffcc00087947 */ /* 0x000fea000383ffff */
.L_x_113:
[----:B--2---:R2:W3:Y:S02]  /*9c00*/  SYNCS.PHASECHK.TRANS64.TRYWAIT P0, [R0+URZ+0x50], R4 ;  /* 0x00005004000075a7 */ /* 0x0044e400080011ff */
[----:B---3--:R-:W-:Y:S05]  /*9c10*/  @!P0 NANOSLEEP.SYNCS 0x989680 ;  /* 0x009896800000895d */ /* 0x008fea0003900000 */
[----:B------:R-:W3:Y:S02]  /*9c20*/  @!P0 SYNCS.PHASECHK.TRANS64 P0, [R0+URZ+0x50], R4 ;  /* 0x00005004000085a7 */ /* 0x000ee400080010ff */
[----:B---3--:R-:W-:Y:S05]  /*9c30*/  @!P0 BRA `(.L_x_113) ;  /* 0xfffffffc00f08947 */ /* 0x008fea000383ffff */
[----:B------:R-:W-:Y:S05]  /*9c40*/  BRA `(.L_x_112) ;  /* 0xffffffd8004c7947 */ /* 0x000fea000383ffff */
.L_x_121:
[----:B--2---:R2:W3:Y:S02]  /*9c50*/  SYNCS.PHASECHK.TRANS64.TRYWAIT P0, [R0+URZ+0x50], R4 ;  /* 0x00005004000075a7 */ /* 0x0044e400080011ff */
[----:B---3--:R-:W-:Y:S05]  /*9c60*/  @!P0 NANOSLEEP.SYNCS 0x989680 ;  /* 0x009896800000895d */ /* 0x008fea0003900000 */
[----:B------:R-:W3:Y:S02]  /*9c70*/  @!P0 SYNCS.PHASECHK.TRANS64 P0, [R0+URZ+0x50], R4 ;  /* 0x00005004000085a7 */ /* 0x000ee400080010ff */
[----:B---3--:R-:W-:Y:S05]  /*9c80*/  @!P0 BRA `(.L_x_121) ;  /* 0xfffffffc00f08947 */ /* 0x008fea000383ffff */
[----:B------:R-:W-:Y:S05]  /*9c90*/  BRA `(.L_x_120) ;  /* 0xffffffe4009c7947 */ /* 0x000fea000383ffff */
        .weak           $__internal_0_$__cuda_sm10x_tcgen05_guardrail_trap_col_being_dealloced_not_returned_by_alloc
        .type           $__internal_0_$__cuda_sm10x_tcgen05_guardrail_trap_col_being_dealloced_not_returned_by_alloc,@function
        .size           $__internal_0_$__cuda_sm10x_tcgen05_guardrail_trap_col_being_dealloced_not_returned_by_alloc,($__internal_1_$__cuda_sm10x_tcgen05_guardrail_trap_phase_invalid_during_alloc - $__internal_0_$__cuda_sm10x_tcgen05_guardrail_trap_col_being_dealloced_not_returned_by_alloc)
$__internal_0_$__cuda_sm10x_tcgen05_guardrail_trap_col_being_dealloced_not_returned_by_alloc:
[----:B------:R-:W-:Y:S05]  /*9ca0*/  BPT.TRAP 0x1 ;  /* 0x000000040000795c */ /* 0x000fea0000300000 */
[----:B------:R-:W-:-:S04]  /*9cb0*/  HFMA2 R3, -RZ, RZ, 0, 0 ;  /* 0x00000000ff037431 */ /* 0x000fc800000001ff */
[----:B------:R-:W-:Y:S05]  /*9cc0*/  RET.REL.NODEC R2 `(_ZN7cutlass13device_kernelINS_4gemm6kernel13GemmUniversalIN4cute5tupleIJiiiiEEENS1_10collective13CollectiveMmaINS1_35MainloopSm100TmaUmmaWarpSpecializedILi5ELi2ELi4ENS5_IJNS4_1CILi1EEESB_SB_EEEEENS5_IJNSA_ILi64EEENSA_ILi256EEENSA_ILi128EEEEEENS_12float_e4m3_tENS5_IJlSB_lEEESI_SJ_NS4_8TiledMMAINS4_8MMA_AtomIJNS4_10MMA_TraitsINS4_19SM100_MMA_F8F6F4_SSEJSI_SI_fSE_SF_NS4_17integral_constantINS4_4UMMA5MajorELSQ_0EEESR_NSO_INSP_7ScaleInELSS_0EEEST_EEEEEENS4_6LayoutISC_NS5_IJNSA_ILi0EEESX_SX_EEEEENS5_IJNS4_10UnderscoreES10_S10_EEEEENS4_13SM90_TMA_LOADENS4_14ComposedLayoutINS4_7SwizzleILi3ELi4ELi3EEENS4_18smem_ptr_flag_bitsILi8EEENSW_INS5_IJNSA_ILi8EEESG_EEENS5_IJSG_SB_EEEEEEEvNS4_8identityES13_S1D_vS1E_EENS_8epilogue10collective18CollectiveEpilogueINS1G_23Sm100TmaWarpSpecializedILi4ELi2ELi32ELb0ELb0EEEJSH_NS5_IJNSW_ISE_SB_EES1L_EEESI_SJ_SI_SJ_NS1G_6fusion15FusionCallbacksIS1K_NS1N_17LinearCombinationISI_fSI_fLNS_15FloatRoundStyleE2EEESH_S1M_JEEENS4_5SM1004TMEM4LOAD26SM100_TMEM_LOAD_16dp32b32xES13_NS14_INS15_ILi2ELi4ELi3EEES18_NSW_INS5_IJS19_SE_EEENS5_IJSE_SB_EEEEEEENS4_39AutoVectorizingCopyWithAssumedAlignmentILi128EEENS4_14SM90_TMA_STOREES21_S23_S23_EEEvvEEEEvNT_6ParamsE) ;  /* 0xffffff6002cc7950 */ /* 0x000fea0003c3ffff */
        .weak           $__internal_1_$__cuda_sm10x_tcgen05_guardrail_trap_phase_invalid_during_alloc
        .type           $__internal_1_$__cuda_sm10x_tcgen05_guardrail_trap_phase_invalid_during_alloc,@function
        .size           $__internal_1_$__cuda_sm10x_tcgen05_guardrail_trap_phase_invalid_during_alloc,($__internal_2_$__cuda_sm10x_tcgen05_guardrail_trap_unallocated_columns_being_dealloced - $__internal_1_$__cuda_sm10x_tcgen05_guardrail_trap_phase_invalid_during_alloc)
$__internal_1_$__cuda_sm10x_tcgen05_guardrail_trap_phase_invalid_during_alloc:
[----:B------:R-:W-:Y:S05]  /*9cd0*/  BPT.TRAP 0x1 ;  /* 0x000000040000795c */ /* 0x000fea0000300000 */
[----:B------:R-:W-:-:S04]  /*9ce0*/  MOV R3, 0x0 ;  /* 0x0000000000037802 */ /* 0x000fc80000000f00 */
[----:B------:R-:W-:Y:S05]  /*9cf0*/  RET.REL.NODEC R2 `(_ZN7cutlass13device_kernelINS_4gemm6kernel13GemmUniversalIN4cute5tupleIJiiiiEEENS1_10collective13CollectiveMmaINS1_35MainloopSm100TmaUmmaWarpSpecializedILi5ELi2ELi4ENS5_IJNS4_1CILi1EEESB_SB_EEEEENS5_IJNSA_ILi64EEENSA_ILi256EEENSA_ILi128EEEEEENS_12float_e4m3_tENS5_IJlSB_lEEESI_SJ_NS4_8TiledMMAINS4_8MMA_AtomIJNS4_10MMA_TraitsINS4_19SM100_MMA_F8F6F4_SSEJSI_SI_fSE_SF_NS4_17integral_constantINS4_4UMMA5MajorELSQ_0EEESR_NSO_INSP_7ScaleInELSS_0EEEST_EEEEEENS4_6LayoutISC_NS5_IJNSA_ILi0EEESX_SX_EEEEENS5_IJNS4_10UnderscoreES10_S10_EEEEENS4_13SM90_TMA_LOADENS4_14ComposedLayoutINS4_7SwizzleILi3ELi4ELi3EEENS4_18smem_ptr_flag_bitsILi8EEENSW_INS5_IJNSA_ILi8EEESG_EEENS5_IJSG_SB_EEEEEEEvNS4_8identityES13_S1D_vS1E_EENS_8epilogue10collective18CollectiveEpilogueINS1G_23Sm100TmaWarpSpecializedILi4ELi2ELi32ELb0ELb0EEEJSH_NS5_IJNSW_ISE_SB_EES1L_EEESI_SJ_SI_SJ_NS1G_6fusion15FusionCallbacksIS1K_NS1N_17LinearCombinationISI_fSI_fLNS_15FloatRoundStyleE2EEESH_S1M_JEEENS4_5SM1004TMEM4LOAD26SM100_TMEM_LOAD_16dp32b32xES13_NS14_INS15_ILi2ELi4ELi3EEES18_NSW_INS5_IJS19_SE_EEENS5_IJSE_SB_EEEEEEENS4_39AutoVectorizingCopyWithAssumedAlignmentILi128EEENS4_14SM90_TMA_STOREES21_S23_S23_EEEvvEEEEvNT_6ParamsE) ;  /* 0xffffff6002c07950 */ /* 0x000fea0003c3ffff */
        .weak           $__internal_2_$__cuda_sm10x_tcgen05_guardrail_trap_unallocated_columns_being_dealloced
        .type           $__internal_2_$__cuda_sm10x_tcgen05_guardrail_trap_unallocated_columns_being_dealloced,@function
        .size           $__internal_2_$__cuda_sm10x_tcgen05_guardrail_trap_unallocated_columns_being_dealloced,(.L_x_173 - $__internal_2_$__cuda_sm10x_tcgen05_guardrail_trap_unallocated_columns_being_dealloced)
$__internal_2_$__cuda_sm10x_tcgen05_guardrail_trap_unallocated_columns_being_dealloced:
[----:B------:R-:W-:Y:S05]  /*9d00*/  BPT.TRAP 0x1 ;  /* 0x000000040000795c */ /* 0x000fea0000300000 */
[----:B------:R-:W-:-:S04]  /*9d10*/  HFMA2 R3, -RZ, RZ, 0, 0 ;  /* 0x00000000ff037431 */ /* 0x000fc800000001ff */
[----:B------:R-:W-:Y:S05]  /*9d20*/  RET.REL.NODEC R2 `(_ZN7cutlass13device_kernelINS_4gemm6kernel13GemmUniversalIN4cute5tupleIJiiiiEEENS1_10collective13CollectiveMmaINS1_35MainloopSm100TmaUmmaWarpSpecializedILi5ELi2ELi4ENS5_IJNS4_1CILi1EEESB_SB_EEEEENS5_IJNSA_ILi64EEENSA_ILi256EEENSA_ILi128EEEEEENS_12float_e4m3_tENS5_IJlSB_lEEESI_SJ_NS4_8TiledMMAINS4_8MMA_AtomIJNS4_10MMA_TraitsINS4_19SM100_MMA_F8F6F4_SSEJSI_SI_fSE_SF_NS4_17integral_constantINS4_4UMMA5MajorELSQ_0EEESR_NSO_INSP_7ScaleInELSS_0EEEST_EEEEEENS4_6LayoutISC_NS5_IJNSA_ILi0EEESX_SX_EEEEENS5_IJNS4_10UnderscoreES10_S10_EEEEENS4_13SM90_TMA_LOADENS4_14ComposedLayoutINS4_7SwizzleILi3ELi4ELi3EEENS4_18smem_ptr_flag_bitsILi8EEENSW_INS5_IJNSA_ILi8EEESG_EEENS5_IJSG_SB_EEEEEEEvNS4_8identityES13_S1D_vS1E_EENS_8epilogue10collective18CollectiveEpilogueINS1G_23Sm100TmaWarpSpecializedILi4ELi2ELi32ELb0ELb0EEEJSH_NS5_IJNSW_ISE_SB_EES1L_EEESI_SJ_SI_SJ_NS1G_6fusion15FusionCallbacksIS1K_NS1N_17LinearCombinationISI_fSI_fLNS_15FloatRoundStyleE2EEESH_S1M_JEEENS4_5SM1004TMEM4LOAD26SM100_TMEM_LOAD_16dp32b32xES13_NS14_INS15_ILi2ELi4ELi3EEES18_NSW_INS5_IJS19_SE_EEENS5_IJSE_SB_EEEEEEENS4_39AutoVectorizingCopyWithAssumedAlignmentILi128EEENS4_14SM90_TMA_STOREES21_S23_S23_EEEvvEEEEvNT_6ParamsE) ;  /* 0xffffff6002b47950 */ /* 0x000fea0003c3ffff */
.L_x_172:
[----:B------:R-:W-:-:S00]  /*9d30*/  BRA `(.L_x_172) ;  /* 0xfffffffc00fc7947 */ /* 0x000fc0000383ffff */
[----:B------:R-:W-:-:S00]  /*9d40*/  NOP ;  /* 0x0000000000007918 */ /* 0x000fc00000000000 */
        /* <DEDUP_REMOVED lines=11> */
.L_x_173:


//--------------------- .nv.global.init           --------------------------
	.section	.nv.global.init,"aw",@progbits
.nv.global.init:
	.type		$str$27,@object
	.size		$str$27,($str$28 - $str$27)
$str$27:
        /*0000*/ 	.byte	0x28, 0x61, 0x64, 0x64, 0x72, 0x65, 0x73, 0x73, 0x20, 0x26, 0x20, 0x6d, 0x61, 0x73, 0x6b, 0x29
        /*0010*/ 	.byte	0x20, 0x3d, 0x3d, 0x20, 0x30, 0x00
	.type		$str$28,@object
	.size		$str$28,($str$26 - $str$28)
$str$28:
        /*0016*/ 	.byte	0x2f, 0x74, 0x6d, 0x70, 0x2f, 0x63, 0x75, 0x74, 0x6c, 0x61, 0x73, 0x73, 0x5f, 0x73, 0x77, 0x65
        /*0026*/ 	.byte	0x65, 0x70, 0x5f, 0x73, 0x72, 0x63, 0x2f, 0x69, 0x6e, 0x63, 0x6c, 0x75, 0x64, 0x65, 0x2f, 0x63
        /*0036*/ 	.byte	0x75, 0x74, 0x65, 0x2f, 0x70, 0x6f, 0x69, 0x6e, 0x74, 0x65, 0x72, 0x5f, 0x66, 0x6c, 0x61, 0x67
        /*0046*/ 	.byte	0x67, 0x65, 0x64, 0x2e, 0x68, 0x70, 0x70, 0x00
	.type		$str$26,@object
	.size		$str$26,($str$25 - $str$26)
$str$26:
        /*004e*/ 	.byte	0x2f, 0x74, 0x6d, 0x70, 0x2f, 0x63, 0x75, 0x74, 0x6c, 0x61, 0x73, 0x73, 0x5f, 0x73, 0x77, 0x65
        /*005e*/ 	.byte	0x65, 0x70, 0x5f, 0x73, 0x72, 0x63, 0x2f, 0x69, 0x6e, 0x63, 0x6c, 0x75, 0x64, 0x65, 0x2f, 0x63
        /*006e*/ 	.byte	0x75, 0x74, 0x65, 0x2f, 0x61, 0x74, 0x6f, 0x6d, 0x2f, 0x63, 0x6f, 0x70, 0x79, 0x5f, 0x74, 0x72
        /*007e*/ 	.byte	0x61, 0x69, 0x74, 0x73, 0x5f, 0x73, 0x6d, 0x31, 0x30, 0x30, 0x2e, 0x68, 0x70, 0x70, 0x00
	.type		$str$25,@object
	.size		$str$25,(__unnamed_1 - $str$25)
$str$25:
        /*008d*/ 	.byte	0x28, 0x28, 0x75, 0x69, 0x6e, 0x74, 0x33, 0x32, 0x5f, 0x74, 0x28, 0x74, 0x68, 0x72, 0x65, 0x61
        /*009d*/ 	.byte	0x64, 0x49, 0x64, 0x78, 0x2e, 0x78, 0x29, 0x20, 0x2f, 0x20, 0x33, 0x32, 0x29, 0x20, 0x25, 0x20
        /*00ad*/ 	.byte	0x34, 0x29, 0x20, 0x3d, 0x3d, 0x20, 0x28, 0x28, 0x28, 0x74, 0x6d, 0x65, 0x6d, 0x5f, 0x61, 0x64
        /*00bd*/ 	.byte	0x64, 0x72, 0x20, 0x3e, 0x3e, 0x20, 0x31, 0x36, 0x29, 0x20, 0x2f, 0x20, 0x33, 0x32, 0x29, 0x20
        /*00cd*/ 	.byte	0x25, 0x20, 0x34, 0x29, 0x00
	.type		__unnamed_1,@object
	.size		__unnamed_1,(__unnamed_2 - __unnamed_1)
__unnamed_1:
        /*00d2*/ 	.byte	0x61, 0x75, 0x74, 0x6f, 0x20, 0x63, 0x75, 0x74, 0x65, 0x3a, 0x3a, 0x61, 0x73, 0x5f, 0x70, 0x6f
        /* <DEDUP_REMOVED lines=24> */
        /*0262*/ 	.byte	0x3c, 0x34, 0x30, 0x39, 0x36, 0x3e, 0x3e, 0x3e, 0x3e, 0x5d, 0x00
	.type		__unnamed_2,@object
	.size		__unnamed_2,(__unnamed_3 - __unnamed_2)
__unnamed_2:
        /* <DEDUP_REMOVED lines=26> */
	.type		__unnamed_3,@object
	.size		__unnamed_3,(.L_3 - __unnamed_3)
__unnamed_3:
        /* <DEDUP_REMOVED lines=40> */
        /*0688*/ 	.byte	0x74, 0x65, 0x3a, 0x3a, 0x43, 0x3c, 0x30, 0x3e, 0x3e, 0x3e, 0x3e, 0x5d, 0x00
.L_3:


//--------------------- .nv.shared._ZN7cutlass13device_kernelINS_4gemm6kernel13GemmUniversalIN4cute5tupleIJiiiiEEENS1_10collective13CollectiveMmaINS1_35MainloopSm100TmaUmmaWarpSpecializedILi5ELi2ELi4ENS5_IJNS4_1CILi1EEESB_SB_EEEEENS5_IJNSA_ILi64EEENSA_ILi256EEENSA_ILi128EEEEEENS_12float_e4m3_tENS5_IJlSB_lEEESI_SJ_NS4_8TiledMMAINS4_8MMA_AtomIJNS4_10MMA_TraitsINS4_19SM100_MMA_F8F6F4_SSEJSI_SI_fSE_SF_NS4_17integral_constantINS4_4UMMA5MajorELSQ_0EEESR_NSO_INSP_7ScaleInELSS_0EEEST_EEEEEENS4_6LayoutISC_NS5_IJNSA_ILi0EEESX_SX_EEEEENS5_IJNS4_10UnderscoreES10_S10_EEEEENS4_13SM90_TMA_LOADENS4_14ComposedLayoutINS4_7SwizzleILi3ELi4ELi3EEENS4_18smem_ptr_flag_bitsILi8EEENSW_INS5_IJNSA_ILi8EEESG_EEENS5_IJSG_SB_EEEEEEEvNS4_8identityES13_S1D_vS1E_EENS_8epilogue10collective18CollectiveEpilogueINS1G_23Sm100TmaWarpSpecializedILi4ELi2ELi32ELb0ELb0EEEJSH_NS5_IJNSW_ISE_SB_EES1L_EEESI_SJ_SI_SJ_NS1G_6fusion15FusionCallbacksIS1K_NS1N_17LinearCombinationISI_fSI_fLNS_15FloatRoundStyleE2EEESH_S1M_JEEENS4_5SM1004TMEM4LOAD26SM100_TMEM_LOAD_16dp32b32xES13_NS14_INS15_ILi2ELi4ELi3EEES18_NSW_INS5_IJS19_SE_EEENS5_IJSE_SB_EEEEEEENS4_39AutoVectorizingCopyWithAssumedAlignmentILi128EEENS4_14SM90_TMA_STOREES21_S23_S23_EEEvvEEEEvNT_6ParamsE --------------------------
	.section	.nv.shared._ZN7cutlass13device_kernelINS_4gemm6kernel13GemmUniversalIN4cute5tupleIJiiiiEEENS1_10collective13CollectiveMmaINS1_35MainloopSm100TmaUmmaWarpSpecializedILi5ELi2ELi4ENS5_IJNS4_1CILi1EEESB_SB_EEEEENS5_IJNSA_ILi64EEENSA_ILi256EEENSA_ILi128EEEEEENS_12float_e4m3_tENS5_IJlSB_lEEESI_SJ_NS4_8TiledMMAINS4_8MMA_AtomIJNS4_10MMA_TraitsINS4_19SM100_MMA_F8F6F4_SSEJSI_SI_fSE_SF_NS4_17integral_constantINS4_4UMMA5MajorELSQ_0EEESR_NSO_INSP_7ScaleInELSS_0EEEST_EEEEEENS4_6LayoutISC_NS5_IJNSA_ILi0EEESX_SX_EEEEENS5_IJNS4_10UnderscoreES10_S10_EEEEENS4_13SM90_TMA_LOADENS4_14ComposedLayoutINS4_7SwizzleILi3ELi4ELi3EEENS4_18smem_ptr_flag_bitsILi8EEENSW_INS5_IJNSA_ILi8EEESG_EEENS5_IJSG_SB_EEEEEEEvNS4_8identityES13_S1D_vS1E_EENS_8epilogue10collective18CollectiveEpilogueINS1G_23Sm100TmaWarpSpecializedILi4ELi2ELi32ELb0ELb0EEEJSH_NS5_IJNSW_ISE_SB_EES1L_EEESI_SJ_SI_SJ_NS1G_6fusion15FusionCallbacksIS1K_NS1N_17LinearCombinationISI_fSI_fLNS_15FloatRoundStyleE2EEESH_S1M_JEEENS4_5SM1004TMEM4LOAD26SM100_TMEM_LOAD_16dp32b32xES13_NS14_INS15_ILi2ELi4ELi3EEES18_NSW_INS5_IJS19_SE_EEENS5_IJSE_SB_EEEEEEENS4_39AutoVectorizingCopyWithAssumedAlignmentILi128EEENS4_14SM90_TMA_STOREES21_S23_S23_EEEvvEEEEvNT_6ParamsE,"aw",@nobits
	.sectionflags	@""
	.align	16
	.zero		1024


//--------------------- .nv.shared.reserved.0     --------------------------
	.section	.nv.shared.reserved.0,"aw",@nobits
	.weak		__nv_reservedSMEM_offset_0_alias
	.size		__nv_reservedSMEM_offset_0_alias, 0, 64
	.other		__nv_reservedSMEM_offset_0_alias,@"STO_CUDA_RESERVED_SHARED STV_DEFAULT"
__nv_reservedSMEM_offset_0_alias:
	.zero		0
.nv.shared.reserved.0:
	.zero		64
	.weak		__nv_reservedSMEM_tcgen05_partition
	.type		__nv_reservedSMEM_tcgen05_partition,@object
	.size		__nv_reservedSMEM_tcgen05_partition,(.L_0 - __nv_reservedSMEM_tcgen05_partition)
__nv_reservedSMEM_tcgen05_partition:
	.zero		32
.L_0:


//--------------------- .nv.global                --------------------------
	.section	.nv.global,"aw",@nobits
.nv.global:
	.type		_ZN40_INTERNAL_57f719ae_4_k_cu_48331c85_326834cute1_E,@object
	.size		_ZN40_INTERNAL_57f719ae_4_k_cu_48331c85_326834cute1_E,(_ZN40_INTERNAL_57f719ae_4_k_cu_48331c85_326834cuda3std3__45__cpo6cbeginE - _ZN40_INTERNAL_57f719ae_4_k_cu_48331c85_326834cute1_E)
_ZN40_INTERNAL_57f719ae_4_k_cu_48331c85_326834cute1_E:
	.zero		1
	.type		_ZN40_INTERNAL_57f719ae_4_k_cu_48331c85_326834cuda3std3__45__cpo6cbeginE,@object
	.size		_ZN40_INTERNAL_57f719ae_4_k_cu_48331c85_326834cuda3std3__45__cpo6cbeginE,(_ZN40_INTERNAL_57f719ae_4_k_cu_48331c85_326834cuda3std3__48in_placeE - _ZN40_INTERNAL_57f719ae_4_k_cu_48331c85_326834cuda3std3__45__cpo6cbeginE)
_ZN40_INTERNAL_57f719ae_4_k_cu_48331c85_326834cuda3std3__45__cpo6cbeginE:
	.zero		1
	.type		_ZN40_INTERNAL_57f719ae_4_k_cu_48331c85_326834cuda3std3__48in_placeE,@object
	.size		_ZN40_INTERNAL_57f719ae_4_k_cu_48331c85_326834cuda3std3__48in_placeE,(_ZN40_INTERNAL_57f719ae_4_k_cu_48331c85_326834cuda3std6ranges3__45__cpo9iter_moveE - _ZN40_INTERNAL_57f719ae_4_k_cu_48331c85_326834cuda3std3__48in_placeE)
_ZN40_INTERNAL_57f719ae_4_k_cu_48331c85_326834cuda3std3__48in_placeE:
	.zero		1
	.type		_ZN40_INTERNAL_57f719ae_4_k_cu_48331c85_326834cuda3std6ranges3__45__cpo9iter_moveE,@object
	.size		_ZN40_INTERNAL_57f719ae_4_k_cu_48331c85_326834cuda3std6ranges3__45__cpo9iter_moveE,(_ZN40_INTERNAL_57f719ae_4_k_cu_48331c85_326834cuda3std3__45__cpo5beginE - _ZN40_INTERNAL_57f719ae_4_k_cu_48331c85_326834cuda3std6ranges3__45__cpo9iter_moveE)
_ZN40_INTERNAL_57f719ae_4_k_cu_48331c85_326834cuda3std6ranges3__45__cpo9iter_moveE:
	.zero		1
	.type		_ZN40_INTERNAL_57f719ae_4_k_cu_48331c85_326834cuda3std3__45__cpo5beginE,@object
	.size		_ZN40_INTERNAL_57f719ae_4_k_cu_48331c85_326834cuda3std3__45__cpo5beginE,(_ZN40_INTERNAL_57f719ae_4_k_cu_48331c85_326834cuda3std3__442_GLOBAL__N__57f719ae_4_k_cu_48331c85_326836ignoreE - _ZN40_INTERNAL_57f719ae_4_k_cu_48331c85_326834cuda3std3__45__cpo5beginE)
_ZN40_INTERNAL_57f719ae_4_k_cu_48331c85_326834cuda3std3__45__cpo5beginE:
	.zero		1
	.type		_ZN40_INTERNAL_57f719ae_4_k_cu_48331c85_326834cuda3std3__442_GLOBAL__N__57f719ae_4_k_cu_48331c85_326836ignoreE,@object
	.size		_ZN40_INTERNAL_57f719ae_4_k_cu_48331c85_326834cuda3std3__442_GLOBAL__N__57f719ae_4_k_cu_48331c85_326836ignoreE,(_ZN40_INTERNAL_57f719ae_4_k_cu_48331c85_326834cute7productE - _ZN40_INTERNAL_57f719ae_4_k_cu_48331c85_326834cuda3std3__442_GLOBAL__N__57f719ae_4_k_cu_48331c85_326836ignoreE)
_ZN40_INTERNAL_57f719ae_4_k_cu_48331c85_326834cuda3std3__442_GLOBAL__N__57f719ae_4_k_cu_48331c85_326836ignoreE:
	.zero		1
	.type		_ZN40_INTERNAL_57f719ae_4_k_cu_48331c85_326834cute7productE,@object
	.size		_ZN40_INTERNAL_57f719ae_4_k_cu_48331c85_326834cute7productE,(_ZN40_INTERNAL_57f719ae_4_k_cu_48331c85_326834cuda3std3__45__cpo3endE - _ZN40_INTERNAL_57f719ae_4_k_cu_48331c85_326834cute7productE)
_ZN40_INTERNAL_57f719ae_4_k_cu_48331c85_326834cute7productE:
	.zero		1
	.type		_ZN40_INTERNAL_57f719ae_4_k_cu_48331c85_326834cuda3std3__45__cpo3endE,@object
	.size		_ZN40_INTERNAL_57f719ae_4_k_cu_48331c85_326834cuda3std3__45__cpo3endE,(_ZN40_INTERNAL_57f719ae_4_k_cu_48331c85_326834cuda3std3__419piecewise_constructE - _ZN40_INTERNAL_57f719ae_4_k_cu_48331c85_326834cuda3std3__45__cpo3endE)
_ZN40_INTERNAL_57f719ae_4_k_cu_48331c85_326834cuda3std3__45__cpo3endE:
	.zero		1
	.type		_ZN40_INTERNAL_57f719ae_4_k_cu_48331c85_326834cuda3std3__419piecewise_constructE,@object
	.size		_ZN40_INTERNAL_57f719ae_4_k_cu_48331c85_326834cuda3std3__419piecewise_constructE,(_ZN40_INTERNAL_57f719ae_4_k_cu_48331c85_326834cuda3std3__45__cpo4cendE - _ZN40_INTERNAL_57f719ae_4_k_cu_48331c85_326834cuda3std3__419piecewise_constructE)
_ZN40_INTERNAL_57f719ae_4_k_cu_48331c85_326834cuda3std3__419piecewise_constructE:
	.zero		1
	.type		_ZN40_INTERNAL_57f719ae_4_k_cu_48331c85_326834cuda3std3__45__cpo4cendE,@object
	.size		_ZN40_INTERNAL_57f719ae_4_k_cu_48331c85_326834cuda3std3__45__cpo4cendE,(_ZN40_INTERNAL_57f719ae_4_k_cu_48331c85_326834cuda3std6ranges3__45__cpo4swapE - _ZN40_INTERNAL_57f719ae_4_k_cu_48331c85_326834cuda3std3__45__cpo4cendE)
_ZN40_INTERNAL_57f719ae_4_k_cu_48331c85_326834cuda3std3__45__cpo4cendE:
	.zero		1
	.type		_ZN40_INTERNAL_57f719ae_4_k_cu_48331c85_326834cuda3std6ranges3__45__cpo4swapE,@object
	.size		_ZN40_INTERNAL_57f719ae_4_k_cu_48331c85_326834cuda3std6ranges3__45__cpo4swapE,(.L_11 - _ZN40_INTERNAL_57f719ae_4_k_cu_48331c85_326834cuda3std6ranges3__45__cpo4swapE)
_ZN40_INTERNAL_57f719ae_4_k_cu_48331c85_326834cuda3std6ranges3__45__cpo4swapE:
	.zero		1
.L_11:


//--------------------- .nv.constant0._ZN7cutlass13device_kernelINS_4gemm6kernel13GemmUniversalIN4cute5tupleIJiiiiEEENS1_10collective13CollectiveMmaINS1_35MainloopSm100TmaUmmaWarpSpecializedILi5ELi2ELi4ENS5_IJNS4_1CILi1EEESB_SB_EEEEENS5_IJNSA_ILi64EEENSA_ILi256EEENSA_ILi128EEEEEENS_12float_e4m3_tENS5_IJlSB_lEEESI_SJ_NS4_8TiledMMAINS4_8MMA_AtomIJNS4_10MMA_TraitsINS4_19SM100_MMA_F8F6F4_SSEJSI_SI_fSE_SF_NS4_17integral_constantINS4_4UMMA5MajorELSQ_0EEESR_NSO_INSP_7ScaleInELSS_0EEEST_EEEEEENS4_6LayoutISC_NS5_IJNSA_ILi0EEESX_SX_EEEEENS5_IJNS4_10UnderscoreES10_S10_EEEEENS4_13SM90_TMA_LOADENS4_14ComposedLayoutINS4_7SwizzleILi3ELi4ELi3EEENS4_18smem_ptr_flag_bitsILi8EEENSW_INS5_IJNSA_ILi8EEESG_EEENS5_IJSG_SB_EEEEEEEvNS4_8identityES13_S1D_vS1E_EENS_8epilogue10collective18CollectiveEpilogueINS1G_23Sm100TmaWarpSpecializedILi4ELi2ELi32ELb0ELb0EEEJSH_NS5_IJNSW_ISE_SB_EES1L_EEESI_SJ_SI_SJ_NS1G_6fusion15FusionCallbacksIS1K_NS1N_17LinearCombinationISI_fSI_fLNS_15FloatRoundStyleE2EEESH_S1M_JEEENS4_5SM1004TMEM4LOAD26SM100_TMEM_LOAD_16dp32b32xES13_NS14_INS15_ILi2ELi4ELi3EEES18_NSW_INS5_IJS19_SE_EEENS5_IJSE_SB_EEEEEEENS4_39AutoVectorizingCopyWithAssumedAlignmentILi128EEENS4_14SM90_TMA_STOREES21_S23_S23_EEEvvEEEEvNT_6ParamsE --------------------------
	.section	.nv.constant0._ZN7cutlass13device_kernelINS_4gemm6kernel13GemmUniversalIN4cute5tupleIJiiiiEEENS1_10collective13CollectiveMmaINS1_35MainloopSm100TmaUmmaWarpSpecializedILi5ELi2ELi4ENS5_IJNS4_1CILi1EEESB_SB_EEEEENS5_IJNSA_ILi64EEENSA_ILi256EEENSA_ILi128EEEEEENS_12float_e4m3_tENS5_IJlSB_lEEESI_SJ_NS4_8TiledMMAINS4_8MMA_AtomIJNS4_10MMA_TraitsINS4_19SM100_MMA_F8F6F4_SSEJSI_SI_fSE_SF_NS4_17integral_constantINS4_4UMMA5MajorELSQ_0EEESR_NSO_INSP_7ScaleInELSS_0EEEST_EEEEEENS4_6LayoutISC_NS5_IJNSA_ILi0EEESX_SX_EEEEENS5_IJNS4_10UnderscoreES10_S10_EEEEENS4_13SM90_TMA_LOADENS4_14ComposedLayoutINS4_7SwizzleILi3ELi4ELi3EEENS4_18smem_ptr_flag_bitsILi8EEENSW_INS5_IJNSA_ILi8EEESG_EEENS5_IJSG_SB_EEEEEEEvNS4_8identityES13_S1D_vS1E_EENS_8epilogue10collective18CollectiveEpilogueINS1G_23Sm100TmaWarpSpecializedILi4ELi2ELi32ELb0ELb0EEEJSH_NS5_IJNSW_ISE_SB_EES1L_EEESI_SJ_SI_SJ_NS1G_6fusion15FusionCallbacksIS1K_NS1N_17LinearCombinationISI_fSI_fLNS_15FloatRoundStyleE2EEESH_S1M_JEEENS4_5SM1004TMEM4LOAD26SM100_TMEM_LOAD_16dp32b32xES13_NS14_INS15_ILi2ELi4ELi3EEES18_NSW_INS5_IJS19_SE_EEENS5_IJSE_SB_EEEEEEENS4_39AutoVectorizingCopyWithAssumedAlignmentILi128EEENS4_14SM90_TMA_STOREES21_S23_S23_EEEvvEEEEvNT_6ParamsE,"a",@progbits
	.sectionflags	@""
	.align	4
.nv.constant0._ZN7cutlass13device_kernelINS_4gemm6kernel13GemmUniversalIN4cute5tupleIJiiiiEEENS1_10collective13CollectiveMmaINS1_35MainloopSm100TmaUmmaWarpSpecializedILi5ELi2ELi4ENS5_IJNS4_1CILi1EEESB_SB_EEEEENS5_IJNSA_ILi64EEENSA_ILi256EEENSA_ILi128EEEEEENS_12float_e4m3_tENS5_IJlSB_lEEESI_SJ_NS4_8TiledMMAINS4_8MMA_AtomIJNS4_10MMA_TraitsINS4_19SM100_MMA_F8F6F4_SSEJSI_SI_fSE_SF_NS4_17integral_constantINS4_4UMMA5MajorELSQ_0EEESR_NSO_INSP_7ScaleInELSS_0EEEST_EEEEEENS4_6LayoutISC_NS5_IJNSA_ILi0EEESX_SX_EEEEENS5_IJNS4_10UnderscoreES10_S10_EEEEENS4_13SM90_TMA_LOADENS4_14ComposedLayoutINS4_7SwizzleILi3ELi4ELi3EEENS4_18smem_ptr_flag_bitsILi8EEENSW_INS5_IJNSA_ILi8EEESG_EEENS5_IJSG_SB_EEEEEEEvNS4_8identityES13_S1D_vS1E_EENS_8epilogue10collective18CollectiveEpilogueINS1G_23Sm100TmaWarpSpecializedILi4ELi2ELi32ELb0ELb0EEEJSH_NS5_IJNSW_ISE_SB_EES1L_EEESI_SJ_SI_SJ_NS1G_6fusion15FusionCallbacksIS1K_NS1N_17LinearCombinationISI_fSI_fLNS_15FloatRoundStyleE2EEESH_S1M_JEEENS4_5SM1004TMEM4LOAD26SM100_TMEM_LOAD_16dp32b32xES13_NS14_INS15_ILi2ELi4ELi3EEES18_NSW_INS5_IJS19_SE_EEENS5_IJSE_SB_EEEEEEENS4_39AutoVectorizingCopyWithAssumedAlignmentILi128EEENS4_14SM90_TMA_STOREES21_S23_S23_EEEvvEEEEvNT_6ParamsE:
	.zero		2944


//--------------------- SYMBOLS --------------------------

	.type		.nv.reservedSmem.offset0,@object
	.size		.nv.reservedSmem.offset0,0x4
	.type		.nv.reservedSmem.cap,@object
	.size		.nv.reservedSmem.cap,0x4
	.type		__assertfail,@function
